// auto-generated by cutlass_sweep.gemm — config: {"arch": "sm_100", "cluster_m": 2, "cluster_n": 2, "dtype": "bf16", "dtype_b": "bf16", "layout": "nt", "stages": 0, "tile_k": 64, "tile_m": 256, "tile_n": 64}
#include "cutlass/cutlass.h"
#include "cutlass/gemm/collective/collective_builder.hpp"
#include "cutlass/gemm/device/gemm_universal_adapter.h"
#include "cutlass/gemm/kernel/gemm_universal.hpp"
#include "cutlass/epilogue/collective/collective_builder.hpp"

using ElemA = cutlass::bfloat16_t;
using ElemB = cutlass::bfloat16_t;
using ElemCD = cutlass::bfloat16_t;
using Acc  = float;
using TileShape    = cute::Shape<cute::_256, cute::_64, cute::_64>;
using ClusterShape = cute::Shape<cute::_2, cute::_2, cute::_1>;

using CollectiveEpilogue = typename cutlass::epilogue::collective::CollectiveBuilder<
    cutlass::arch::Sm100, cutlass::arch::OpClassTensorOp,
    TileShape, ClusterShape,
    cutlass::epilogue::collective::EpilogueTileAuto,
    Acc, Acc,
    ElemCD, cutlass::layout::RowMajor, 128 / cutlass::sizeof_bits<ElemCD>::value,
    ElemCD, cutlass::layout::RowMajor, 128 / cutlass::sizeof_bits<ElemCD>::value,
    cutlass::epilogue::collective::EpilogueScheduleAuto
  >::CollectiveOp;

using CollectiveMainloop = typename cutlass::gemm::collective::CollectiveBuilder<
    cutlass::arch::Sm100, cutlass::arch::OpClassTensorOp,
    ElemA, cutlass::layout::RowMajor, 128 / cutlass::sizeof_bits<ElemA>::value,
    ElemB, cutlass::layout::ColumnMajor, 128 / cutlass::sizeof_bits<ElemB>::value,
    Acc,
    TileShape, ClusterShape,
    cutlass::gemm::collective::StageCountAutoCarveout<static_cast<int>(sizeof(typename CollectiveEpilogue::SharedStorage))>,
    cutlass::gemm::collective::KernelScheduleAuto
  >::CollectiveOp;

using GemmKernel = cutlass::gemm::kernel::GemmUniversal<
    cute::Shape<int,int,int,int>,
    CollectiveMainloop,
    CollectiveEpilogue
>;
using Gemm = cutlass::gemm::device::GemmUniversalAdapter<GemmKernel>;

// Force the device kernel symbol into the cubin without needing a host main.
auto* _anchor = &cutlass::device_kernel<GemmKernel>;


// ===== COMPILED SASS (sm_100a) =====

	.target	sm_100a

	.elftype	@"ET_EXEC"


//--------------------- .note.nv.tkinfo           --------------------------
	.section	.note.nv.tkinfo,"",@"SHT_NOTE"
	.sectionflags	@"SHF_NOTE_NV_TKINFO"
	.tkinfo
        /*0018*/ 	.word	0x00000002
        /*0030*/ 	.string	""
        /*0030*/ 	.string	"ptxas"
        /*0030*/ 	.string	"Cuda compilation tools, release 13.0, V13.0.88"
        /*0030*/ 	.string	"Build cuda_13.0.r13.0/compiler.36424714_0"
        /*0030*/ 	.string	"-arch sm_100a -m 64 "



//--------------------- .note.nv.cuinfo           --------------------------
	.section	.note.nv.cuinfo,"",@"SHT_NOTE"
	.sectionflags	@"SHF_NOTE_NV_CUINFO"
        /*0018*/ 	.short	0x0002
        /*001a*/ 	.short	0x0064
        /*001c*/ 	.short	0x0082
	.zero		2


//--------------------- .nv.info                  --------------------------
	.section	.nv.info,"",@"SHT_CUDA_INFO"
	.align	4


	//----- nvinfo : EIATTR_REGCOUNT
	.align		4
        /*0000*/ 	.byte	0x04, 0x2f
        /*0002*/ 	.short	(.L_19 - .L_18)
	.align		4
.L_18:
        /*0004*/ 	.word	index@(_ZN7cutlass13device_kernelINS_4gemm6kernel13GemmUniversalIN4cute5tupleIJiiiiEEENS1_10collective13CollectiveMmaINS1_35MainloopSm100TmaUmmaWarpSpecializedILi10ELi2ELi4ENS5_IJNS4_1CILi2EEESB_NSA_ILi1EEEEEEEENS5_IJNSA_ILi256EEENSA_ILi64EEESG_EEENS_10bfloat16_tENS5_IJlSC_lEEESI_SJ_NS4_8TiledMMAINS4_8MMA_AtomIJNS4_26SM100_MMA_F16BF16_2x1SM_SSISI_SI_fLi256ELi64ELNS4_4UMMA5MajorE0ELSO_0ELNSN_7ScaleInE0ELSP_0EEEEEENS4_6LayoutINS5_IJSC_SC_SC_EEENS5_IJNSA_ILi0EEESU_SU_EEEEENS5_IJNS4_10UnderscoreESX_SX_EEEEENS4_28SM100_TMA_2SM_LOAD_MULTICASTENS4_14ComposedLayoutINS4_7SwizzleILi3ELi4ELi3EEENS4_18smem_ptr_flag_bitsILi16EEENSS_INS5_IJNSA_ILi8EEESG_EEENS5_IJSG_SC_EEEEEEEvNS4_8identityENS4_18SM100_TMA_2SM_LOADES1A_vS1B_EENS_8epilogue10collective18CollectiveEpilogueINS1E_23Sm100TmaWarpSpecializedILi3ELi2ELi32ELb1ELb0EEEJNS5_IJNSA_ILi128EEESG_SG_EEENS5_IJNSS_IS1J_SC_EENSS_INSA_ILi32EEESC_EEEEESI_SJ_SI_SJ_NS1E_6fusion15FusionCallbacksIS1I_NS1P_17LinearCombinationISI_fSI_fLNS_15FloatRoundStyleE2EEES1K_S1O_JEEENS4_5SM1004TMEM4LOAD26SM100_TMEM_LOAD_32dp32b32xENS4_13SM90_TMA_LOADENS11_INS12_ILi2ELi4ELi3EEES15_NSS_INS5_IJS16_S1M_EEENS5_IJS1M_SC_EEEEEEENS4_39AutoVectorizingCopyWithAssumedAlignmentILi128EEENS4_14SM90_TMA_STOREES24_S26_S26_EEEvvEEEEvNT_6ParamsE)
        /*0008*/ 	.word	0x00000078


	//----- nvinfo : EIATTR_FRAME_SIZE
	.align		4
.L_19:
        /*000c*/ 	.byte	0x04, 0x11
        /*000e*/ 	.short	(.L_21 - .L_20)
	.align		4
.L_20:
        /*0010*/ 	.word	index@($__internal_2_$__cuda_sm10x_tcgen05_guardrail_trap_unallocated_columns_being_dealloced)
        /*0014*/ 	.word	0x00000000


	//----- nvinfo : EIATTR_FRAME_SIZE
	.align		4
.L_21:
        /*0018*/ 	.byte	0x04, 0x11
        /*001a*/ 	.short	(.L_23 - .L_22)
	.align		4
.L_22:
        /*001c*/ 	.word	index@($__internal_1_$__cuda_sm10x_tcgen05_guardrail_trap_phase_invalid_during_alloc)
        /*0020*/ 	.word	0x00000000


	//----- nvinfo : EIATTR_FRAME_SIZE
	.align		4
.L_23:
        /*0024*/ 	.byte	0x04, 0x11
        /*0026*/ 	.short	(.L_25 - .L_24)
	.align		4
.L_24:
        /*0028*/ 	.word	index@($__internal_0_$__cuda_sm10x_tcgen05_guardrail_trap_col_being_dealloced_not_returned_by_alloc)
        /*002c*/ 	.word	0x00000000


	//----- nvinfo : EIATTR_FRAME_SIZE
	.align		4
.L_25:
        /*0030*/ 	.byte	0x04, 0x11
        /*0032*/ 	.short	(.L_27 - .L_26)
	.align		4
.L_26:
        /*0034*/ 	.word	index@(_ZN7cutlass13device_kernelINS_4gemm6kernel13GemmUniversalIN4cute5tupleIJiiiiEEENS1_10collective13CollectiveMmaINS1_35MainloopSm100TmaUmmaWarpSpecializedILi10ELi2ELi4ENS5_IJNS4_1CILi2EEESB_NSA_ILi1EEEEEEEENS5_IJNSA_ILi256EEENSA_ILi64EEESG_EEENS_10bfloat16_tENS5_IJlSC_lEEESI_SJ_NS4_8TiledMMAINS4_8MMA_AtomIJNS4_26SM100_MMA_F16BF16_2x1SM_SSISI_SI_fLi256ELi64ELNS4_4UMMA5MajorE0ELSO_0ELNSN_7ScaleInE0ELSP_0EEEEEENS4_6LayoutINS5_IJSC_SC_SC_EEENS5_IJNSA_ILi0EEESU_SU_EEEEENS5_IJNS4_10UnderscoreESX_SX_EEEEENS4_28SM100_TMA_2SM_LOAD_MULTICASTENS4_14ComposedLayoutINS4_7SwizzleILi3ELi4ELi3EEENS4_18smem_ptr_flag_bitsILi16EEENSS_INS5_IJNSA_ILi8EEESG_EEENS5_IJSG_SC_EEEEEEEvNS4_8identityENS4_18SM100_TMA_2SM_LOADES1A_vS1B_EENS_8epilogue10collective18CollectiveEpilogueINS1E_23Sm100TmaWarpSpecializedILi3ELi2ELi32ELb1ELb0EEEJNS5_IJNSA_ILi128EEESG_SG_EEENS5_IJNSS_IS1J_SC_EENSS_INSA_ILi32EEESC_EEEEESI_SJ_SI_SJ_NS1E_6fusion15FusionCallbacksIS1I_NS1P_17LinearCombinationISI_fSI_fLNS_15FloatRoundStyleE2EEES1K_S1O_JEEENS4_5SM1004TMEM4LOAD26SM100_TMEM_LOAD_32dp32b32xENS4_13SM90_TMA_LOADENS11_INS12_ILi2ELi4ELi3EEES15_NSS_INS5_IJS16_S1M_EEENS5_IJS1M_SC_EEEEEEENS4_39AutoVectorizingCopyWithAssumedAlignmentILi128EEENS4_14SM90_TMA_STOREES24_S26_S26_EEEvvEEEEvNT_6ParamsE)
        /*0038*/ 	.word	0x00000000


	//----- nvinfo : EIATTR_MIN_STACK_SIZE
	.align		4
.L_27:
        /*003c*/ 	.byte	0x04, 0x12
        /*003e*/ 	.short	(.L_29 - .L_28)
	.align		4
.L_28:
        /*0040*/ 	.word	index@(_ZN7cutlass13device_kernelINS_4gemm6kernel13GemmUniversalIN4cute5tupleIJiiiiEEENS1_10collective13CollectiveMmaINS1_35MainloopSm100TmaUmmaWarpSpecializedILi10ELi2ELi4ENS5_IJNS4_1CILi2EEESB_NSA_ILi1EEEEEEEENS5_IJNSA_ILi256EEENSA_ILi64EEESG_EEENS_10bfloat16_tENS5_IJlSC_lEEESI_SJ_NS4_8TiledMMAINS4_8MMA_AtomIJNS4_26SM100_MMA_F16BF16_2x1SM_SSISI_SI_fLi256ELi64ELNS4_4UMMA5MajorE0ELSO_0ELNSN_7ScaleInE0ELSP_0EEEEEENS4_6LayoutINS5_IJSC_SC_SC_EEENS5_IJNSA_ILi0EEESU_SU_EEEEENS5_IJNS4_10UnderscoreESX_SX_EEEEENS4_28SM100_TMA_2SM_LOAD_MULTICASTENS4_14ComposedLayoutINS4_7SwizzleILi3ELi4ELi3EEENS4_18smem_ptr_flag_bitsILi16EEENSS_INS5_IJNSA_ILi8EEESG_EEENS5_IJSG_SC_EEEEEEEvNS4_8identityENS4_18SM100_TMA_2SM_LOADES1A_vS1B_EENS_8epilogue10collective18CollectiveEpilogueINS1E_23Sm100TmaWarpSpecializedILi3ELi2ELi32ELb1ELb0EEEJNS5_IJNSA_ILi128EEESG_SG_EEENS5_IJNSS_IS1J_SC_EENSS_INSA_ILi32EEESC_EEEEESI_SJ_SI_SJ_NS1E_6fusion15FusionCallbacksIS1I_NS1P_17LinearCombinationISI_fSI_fLNS_15FloatRoundStyleE2EEES1K_S1O_JEEENS4_5SM1004TMEM4LOAD26SM100_TMEM_LOAD_32dp32b32xENS4_13SM90_TMA_LOADENS11_INS12_ILi2ELi4ELi3EEES15_NSS_INS5_IJS16_S1M_EEENS5_IJS1M_SC_EEEEEEENS4_39AutoVectorizingCopyWithAssumedAlignmentILi128EEENS4_14SM90_TMA_STOREES24_S26_S26_EEEvvEEEEvNT_6ParamsE)
        /*0044*/ 	.word	0x00000000
.L_29:


//--------------------- .nv.compat                --------------------------
	.section	.nv.compat,"",@"SHT_CUDA_COMPAT_INFO"
	.align	4
        /*0000*/ 	.byte	0x02, 0x09, 0x01, 0x00, 0x02, 0x02, 0x02, 0x00, 0x02, 0x05, 0x05, 0x00, 0x03, 0x07, 0x01, 0x01
        /*0010*/ 	.byte	0x02, 0x03, 0x01, 0x00, 0x02, 0x06, 0x01, 0x00, 0x04, 0x0b, 0x08, 0x00, 0x09, 0x00, 0x00, 0x00
        /*0020*/ 	.byte	0x00, 0x00, 0x00, 0x00


//--------------------- .nv.info._ZN7cutlass13device_kernelINS_4gemm6kernel13GemmUniversalIN4cute5tupleIJiiiiEEENS1_10collective13CollectiveMmaINS1_35MainloopSm100TmaUmmaWarpSpecializedILi10ELi2ELi4ENS5_IJNS4_1CILi2EEESB_NSA_ILi1EEEEEEEENS5_IJNSA_ILi256EEENSA_ILi64EEESG_EEENS_10bfloat16_tENS5_IJlSC_lEEESI_SJ_NS4_8TiledMMAINS4_8MMA_AtomIJNS4_26SM100_MMA_F16BF16_2x1SM_SSISI_SI_fLi256ELi64ELNS4_4UMMA5MajorE0ELSO_0ELNSN_7ScaleInE0ELSP_0EEEEEENS4_6LayoutINS5_IJSC_SC_SC_EEENS5_IJNSA_ILi0EEESU_SU_EEEEENS5_IJNS4_10UnderscoreESX_SX_EEEEENS4_28SM100_TMA_2SM_LOAD_MULTICASTENS4_14ComposedLayoutINS4_7SwizzleILi3ELi4ELi3EEENS4_18smem_ptr_flag_bitsILi16EEENSS_INS5_IJNSA_ILi8EEESG_EEENS5_IJSG_SC_EEEEEEEvNS4_8identityENS4_18SM100_TMA_2SM_LOADES1A_vS1B_EENS_8epilogue10collective18CollectiveEpilogueINS1E_23Sm100TmaWarpSpecializedILi3ELi2ELi32ELb1ELb0EEEJNS5_IJNSA_ILi128EEESG_SG_EEENS5_IJNSS_IS1J_SC_EENSS_INSA_ILi32EEESC_EEEEESI_SJ_SI_SJ_NS1E_6fusion15FusionCallbacksIS1I_NS1P_17LinearCombinationISI_fSI_fLNS_15FloatRoundStyleE2EEES1K_S1O_JEEENS4_5SM1004TMEM4LOAD26SM100_TMEM_LOAD_32dp32b32xENS4_13SM90_TMA_LOADENS11_INS12_ILi2ELi4ELi3EEES15_NSS_INS5_IJS16_S1M_EEENS5_IJS1M_SC_EEEEEEENS4_39AutoVectorizingCopyWithAssumedAlignmentILi128EEENS4_14SM90_TMA_STOREES24_S26_S26_EEEvvEEEEvNT_6ParamsE --------------------------
	.section	.nv.info._ZN7cutlass13device_kernelINS_4gemm6kernel13GemmUniversalIN4cute5tupleIJiiiiEEENS1_10collective13CollectiveMmaINS1_35MainloopSm100TmaUmmaWarpSpecializedILi10ELi2ELi4ENS5_IJNS4_1CILi2EEESB_NSA_ILi1EEEEEEEENS5_IJNSA_ILi256EEENSA_ILi64EEESG_EEENS_10bfloat16_tENS5_IJlSC_lEEESI_SJ_NS4_8TiledMMAINS4_8MMA_AtomIJNS4_26SM100_MMA_F16BF16_2x1SM_SSISI_SI_fLi256ELi64ELNS4_4UMMA5MajorE0ELSO_0ELNSN_7ScaleInE0ELSP_0EEEEEENS4_6LayoutINS5_IJSC_SC_SC_EEENS5_IJNSA_ILi0EEESU_SU_EEEEENS5_IJNS4_10UnderscoreESX_SX_EEEEENS4_28SM100_TMA_2SM_LOAD_MULTICASTENS4_14ComposedLayoutINS4_7SwizzleILi3ELi4ELi3EEENS4_18smem_ptr_flag_bitsILi16EEENSS_INS5_IJNSA_ILi8EEESG_EEENS5_IJSG_SC_EEEEEEEvNS4_8identityENS4_18SM100_TMA_2SM_LOADES1A_vS1B_EENS_8epilogue10collective18CollectiveEpilogueINS1E_23Sm100TmaWarpSpecializedILi3ELi2ELi32ELb1ELb0EEEJNS5_IJNSA_ILi128EEESG_SG_EEENS5_IJNSS_IS1J_SC_EENSS_INSA_ILi32EEESC_EEEEESI_SJ_SI_SJ_NS1E_6fusion15FusionCallbacksIS1I_NS1P_17LinearCombinationISI_fSI_fLNS_15FloatRoundStyleE2EEES1K_S1O_JEEENS4_5SM1004TMEM4LOAD26SM100_TMEM_LOAD_32dp32b32xENS4_13SM90_TMA_LOADENS11_INS12_ILi2ELi4ELi3EEES15_NSS_INS5_IJS16_S1M_EEENS5_IJS1M_SC_EEEEEEENS4_39AutoVectorizingCopyWithAssumedAlignmentILi128EEENS4_14SM90_TMA_STOREES24_S26_S26_EEEvvEEEEvNT_6ParamsE,"",@"SHT_CUDA_INFO"
	.sectionflags	@""
	.align	4


	//----- nvinfo : EIATTR_CUDA_API_VERSION
	.align		4
        /*0000*/ 	.byte	0x04, 0x37
        /*0002*/ 	.short	(.L_31 - .L_30)
.L_30:
        /*0004*/ 	.word	0x00000082


	//----- nvinfo : EIATTR_KPARAM_INFO
	.align		4
.L_31:
        /*0008*/ 	.byte	0x04, 0x17
        /*000a*/ 	.short	(.L_33 - .L_32)
.L_32:
        /*000c*/ 	.word	0x00000000
        /*0010*/ 	.short	0x0000
        /*0012*/ 	.short	0x0000
        /*0014*/ 	.byte	0x00, 0xf0, 0x01, 0x20


	//----- nvinfo : EIATTR_AT_ENTRY_FRAGMENTS
	.align		4
.L_33:
        /*0018*/ 	.byte	0x04, 0x4f
        /*001a*/ 	.short	(.L_35 - .L_34)


	//   ....[0]....
.L_34:
        /*001c*/ 	.word	0x00000007


	//----- nvinfo : EIATTR_RESERVED_SMEM_USED
	.align		4
.L_35:
        /*0020*/ 	.byte	0x01, 0x41
	.zero		2


	//----- nvinfo : EIATTR_SPARSE_MMA_MASK
	.align		4
        /*0024*/ 	.byte	0x03, 0x50
        /*0026*/ 	.short	0x0000


	//----- nvinfo : EIATTR_TCGEN05_2CTA_USED
	.align		4
        /*0028*/ 	.byte	0x01, 0x52
	.zero		2


	//----- nvinfo : EIATTR_MAXREG_COUNT
	.align		4
        /*002c*/ 	.byte	0x03, 0x1b
        /*002e*/ 	.short	0x00ff


	//----- nvinfo : EIATTR_NUM_BARRIERS
	.align		4
        /*0030*/ 	.byte	0x02, 0x4c
        /*0032*/ 	.byte	0x07
	.zero		1


	//----- nvinfo : EIATTR_EXTERNS
	.align		4
        /*0034*/ 	.byte	0x04, 0x0f
        /*0036*/ 	.short	(.L_37 - .L_36)


	//   ....[0]....
	.align		4
.L_36:
        /*0038*/ 	.word	index@(__assertfail)


	//----- nvinfo : EIATTR_MERCURY_ISA_VERSION
	.align		4
.L_37:
        /*003c*/ 	.byte	0x03, 0x5f
        /*003e*/ 	.short	0x0101


	//----- nvinfo : EIATTR_INT_WARP_WIDE_INSTR_OFFSETS
	.align		4
        /*0040*/ 	.byte	0x04, 0x31
        /*0042*/ 	.short	(.L_39 - .L_38)


	//   ....[0]....
.L_38:
        /*0044*/ 	.word	0x00000eb0


	//   ....[1]....
        /*0048*/ 	.word	0x00000f60


	//   ....[2]....
        /*004c*/ 	.word	0x000047e0


	//   ....[3]....
        /*0050*/ 	.word	0x00004800


	//   ....[4]....
        /*0054*/ 	.word	0x00004830


	//   ....[5]....
        /*0058*/ 	.word	0x00005410


	//   ....[6]....
        /*005c*/ 	.word	0x00005490


	//   ....[7]....
        /*0060*/ 	.word	0x000055a0


	//   ....[8]....
        /*0064*/ 	.word	0x000056b0


	//----- nvinfo : EIATTR_COOP_GROUP_MASK_REGIDS
	.align		4
.L_39:
        /*0068*/ 	.byte	0x04, 0x29
        /*006a*/ 	.short	(.L_41 - .L_40)


	//   ....[0]....
.L_40:
        /*006c*/ 	.word	0xffffffff


	//   ....[1]....
        /*0070*/ 	.word	0xffffffff


	//   ....[2]....
        /*0074*/ 	.word	0xffffffff


	//   ....[3]....
        /*0078*/ 	.word	0xffffffff


	//   ....[4]....
        /*007c*/ 	.word	0xffffffff


	//   ....[5]....
        /*0080*/ 	.word	0xffffffff


	//   ....[6]....
        /*0084*/ 	.word	0xffffffff


	//   ....[7]....
        /*0088*/ 	.word	0xffffffff


	//   ....[8]....
        /*008c*/ 	.word	0xffffffff


	//   ....[9]....
        /*0090*/ 	.word	0xffffffff


	//   ....[10]....
        /*0094*/ 	.word	0xffffffff


	//   ....[11]....
        /*0098*/ 	.word	0xffffffff


	//   ....[12]....
        /*009c*/ 	.word	0xffffffff


	//   ....[13]....
        /*00a0*/ 	.word	0xffffffff


	//----- nvinfo : EIATTR_COOP_GROUP_INSTR_OFFSETS
	.align		4
.L_41:
        /*00a4*/ 	.byte	0x04, 0x28
        /*00a6*/ 	.short	(.L_43 - .L_42)


	//   ....[0]....
.L_42:
        /*00a8*/ 	.word	0x000000b0


	//   ....[1]....
        /*00ac*/ 	.word	0x00000520


	//   ....[2]....
        /*00b0*/ 	.word	0x000007e0


	//   ....[3]....
        /*00b4*/ 	.word	0x00000960


	//   ....[4]....
        /*00b8*/ 	.word	0x00000a60


	//   ....[5]....
        /*00bc*/ 	.word	0x00000bd0


	//   ....[6]....
        /*00c0*/ 	.word	0x00000d70


	//   ....[7]....
        /*00c4*/ 	.word	0x00000fd0


	//   ....[8]....
        /*00c8*/ 	.word	0x00002370


	//   ....[9]....
        /*00cc*/ 	.word	0x000035c0


	//   ....[10]....
        /*00d0*/ 	.word	0x00003a90


	//   ....[11]....
        /*00d4*/ 	.word	0x00003ac0


	//   ....[12]....
        /*00d8*/ 	.word	0x000046e0


	//   ....[13]....
        /*00dc*/ 	.word	0x000048f0


	//----- nvinfo : EIATTR_VRC_CTA_INIT_COUNT
	.align		4
.L_43:
        /*00e0*/ 	.byte	0x02, 0x4a
        /*00e2*/ 	.byte	0x80
	.zero		1


	//----- nvinfo : EIATTR_SYSCALL_OFFSETS
	.align		4
        /*00e4*/ 	.byte	0x04, 0x46
        /*00e6*/ 	.short	(.L_45 - .L_44)


	//   ....[0]....
.L_44:
        /*00e8*/ 	.word	0x00006390


	//   ....[1]....
        /*00ec*/ 	.word	0x00006480


	//   ....[2]....
        /*00f0*/ 	.word	0x00006d20


	//   ....[3]....
        /*00f4*/ 	.word	0x000079f0


	//----- nvinfo : EIATTR_MBARRIER_INSTR_OFFSETS
	.align		4
.L_45:
        /*00f8*/ 	.byte	0x04, 0x39
        /*00fa*/ 	.short	(.L_47 - .L_46)


	//   ....[0]....
.L_46:
        /*00fc*/ 	.word	0x00000680
        /*0100*/ 	.word	0x000000ff
        /*0104*/ 	.word	0x00000000
        /*0108*/ 	.short	0x0100
        /*010a*/ 	.byte	0x04
	.zero		1


	//   ....[1]....
        /*010c*/ 	.word	0x00000690
        /*0110*/ 	.word	0x000000ff
        /*0114*/ 	.word	0x00000050
        /*0118*/ 	.short	0x0100
        /*011a*/ 	.byte	0x04
	.zero		1


	//   ....[2]....
        /*011c*/ 	.word	0x000006a0
        /*0120*/ 	.word	0x000000ff
        /*0124*/ 	.word	0x00000008
        /*0128*/ 	.short	0x0100
        /*012a*/ 	.byte	0x04
	.zero		1


	//   ....[3]....
        /*012c*/ 	.word	0x000006b0
        /*0130*/ 	.word	0x000000ff
        /*0134*/ 	.word	0x00000058
        /*0138*/ 	.short	0x0100
        /*013a*/ 	.byte	0x04
	.zero		1


	//   ....[4]....
        /*013c*/ 	.word	0x000006c0
        /*0140*/ 	.word	0x000000ff
        /*0144*/ 	.word	0x00000010
        /*0148*/ 	.short	0x0100
        /*014a*/ 	.byte	0x04
	.zero		1


	//   ....[5]....
        /*014c*/ 	.word	0x000006d0
        /*0150*/ 	.word	0x000000ff
        /*0154*/ 	.word	0x00000060
        /*0158*/ 	.short	0x0100
        /*015a*/ 	.byte	0x04
	.zero		1


	//   ....[6]....
        /*015c*/ 	.word	0x000006e0
        /*0160*/ 	.word	0x000000ff
        /*0164*/ 	.word	0x00000018
        /*0168*/ 	.short	0x0100
        /*016a*/ 	.byte	0x04
	.zero		1


	//   ....[7]....
        /*016c*/ 	.word	0x000006f0
        /*0170*/ 	.word	0x000000ff
        /*0174*/ 	.word	0x00000068
        /*0178*/ 	.short	0x0100
        /*017a*/ 	.byte	0x04
	.zero		1


	//   ....[8]....
        /*017c*/ 	.word	0x00000700
        /*0180*/ 	.word	0x000000ff
        /*0184*/ 	.word	0x00000020
        /*0188*/ 	.short	0x0100
        /*018a*/ 	.byte	0x04
	.zero		1


	//   ....[9]....
        /*018c*/ 	.word	0x00000710
        /*0190*/ 	.word	0x000000ff
        /*0194*/ 	.word	0x00000070
        /*0198*/ 	.short	0x0100
        /*019a*/ 	.byte	0x04
	.zero		1


	//   ....[10]....
        /*019c*/ 	.word	0x00000720
        /*01a0*/ 	.word	0x000000ff
        /*01a4*/ 	.word	0x00000028
        /*01a8*/ 	.short	0x0100
        /*01aa*/ 	.byte	0x04
	.zero		1


	//   ....[11]....
        /*01ac*/ 	.word	0x00000730
        /*01b0*/ 	.word	0x000000ff
        /*01b4*/ 	.word	0x00000078
        /*01b8*/ 	.short	0x0100
        /*01ba*/ 	.byte	0x04
	.zero		1


	//   ....[12]....
        /*01bc*/ 	.word	0x00000740
        /*01c0*/ 	.word	0x000000ff
        /*01c4*/ 	.word	0x00000030
        /*01c8*/ 	.short	0x0100
        /*01ca*/ 	.byte	0x04
	.zero		1


	//   ....[13]....
        /*01cc*/ 	.word	0x00000750
        /*01d0*/ 	.word	0x000000ff
        /*01d4*/ 	.word	0x00000080
        /*01d8*/ 	.short	0x0100
        /*01da*/ 	.byte	0x04
	.zero		1


	//   ....[14]....
        /*01dc*/ 	.word	0x00000760
        /*01e0*/ 	.word	0x000000ff
        /*01e4*/ 	.word	0x00000038
        /*01e8*/ 	.short	0x0100
        /*01ea*/ 	.byte	0x04
	.zero		1


	//   ....[15]....
        /*01ec*/ 	.word	0x00000770
        /*01f0*/ 	.word	0x000000ff
        /*01f4*/ 	.word	0x00000088
        /*01f8*/ 	.short	0x0100
        /*01fa*/ 	.byte	0x04
	.zero		1


	//   ....[16]....
        /*01fc*/ 	.word	0x00000780
        /*0200*/ 	.word	0x000000ff
        /*0204*/ 	.word	0x00000040
        /*0208*/ 	.short	0x0100
        /*020a*/ 	.byte	0x04
	.zero		1


	//   ....[17]....
        /*020c*/ 	.word	0x00000790
        /*0210*/ 	.word	0x000000ff
        /*0214*/ 	.word	0x00000090
        /*0218*/ 	.short	0x0100
        /*021a*/ 	.byte	0x04
	.zero		1


	//   ....[18]....
        /*021c*/ 	.word	0x000007a0
        /*0220*/ 	.word	0x000000ff
        /*0224*/ 	.word	0x00000048
        /*0228*/ 	.short	0x0100
        /*022a*/ 	.byte	0x04
	.zero		1


	//   ....[19]....
        /*022c*/ 	.word	0x000007b0
        /*0230*/ 	.word	0x000000ff
        /*0234*/ 	.word	0x00000098
        /*0238*/ 	.short	0x0100
        /*023a*/ 	.byte	0x04
	.zero		1


	//   ....[20]....
        /*023c*/ 	.word	0x000008f0
        /*0240*/ 	.word	0x000000ff
        /*0244*/ 	.word	0x000000a0
        /*0248*/ 	.short	0x0100
        /*024a*/ 	.byte	0x04
	.zero		1


	//   ....[21]....
        /*024c*/ 	.word	0x00000900
        /*0250*/ 	.word	0x000000ff
        /*0254*/ 	.word	0x000000b8
        /*0258*/ 	.short	0x0100
        /*025a*/ 	.byte	0x04
	.zero		1


	//   ....[22]....
        /*025c*/ 	.word	0x00000910
        /*0260*/ 	.word	0x000000ff
        /*0264*/ 	.word	0x000000a8
        /*0268*/ 	.short	0x0100
        /*026a*/ 	.byte	0x04
	.zero		1


	//   ....[23]....
        /*026c*/ 	.word	0x00000920
        /*0270*/ 	.word	0x000000ff
        /*0274*/ 	.word	0x000000c0
        /*0278*/ 	.short	0x0100
        /*027a*/ 	.byte	0x04
	.zero		1


	//   ....[24]....
        /*027c*/ 	.word	0x00000930
        /*0280*/ 	.word	0x000000ff
        /*0284*/ 	.word	0x000000b0
        /*0288*/ 	.short	0x0100
        /*028a*/ 	.byte	0x04
	.zero		1


	//   ....[25]....
        /*028c*/ 	.word	0x00000940
        /*0290*/ 	.word	0x000000ff
        /*0294*/ 	.word	0x000000c8
        /*0298*/ 	.short	0x0100
        /*029a*/ 	.byte	0x04
	.zero		1


	//   ....[26]....
        /*029c*/ 	.word	0x00000a30
        /*02a0*/ 	.word	0x000000ff
        /*02a4*/ 	.word	0x000000d0
        /*02a8*/ 	.short	0x0100
        /*02aa*/ 	.byte	0x06
	.zero		1


	//   ....[27]....
        /*02ac*/ 	.word	0x00000a40
        /*02b0*/ 	.word	0x000000ff
        /*02b4*/ 	.word	0x000000d8
        /*02b8*/ 	.short	0x0100
        /*02ba*/ 	.byte	0x06
	.zero		1


	//   ....[28]....
        /*02bc*/ 	.word	0x00000b80
        /*02c0*/ 	.word	0x000000ff
        /*02c4*/ 	.word	0x000000e0
        /*02c8*/ 	.short	0x0100
        /*02ca*/ 	.byte	0x06
	.zero		1


	//   ....[29]....
        /*02cc*/ 	.word	0x00000b90
        /*02d0*/ 	.word	0x000000ff
        /*02d4*/ 	.word	0x000000f0
        /*02d8*/ 	.short	0x0100
        /*02da*/ 	.byte	0x06
	.zero		1


	//   ....[30]....
        /*02dc*/ 	.word	0x00000ba0
        /*02e0*/ 	.word	0x000000ff
        /*02e4*/ 	.word	0x000000e8
        /*02e8*/ 	.short	0x0100
        /*02ea*/ 	.byte	0x06
	.zero		1


	//   ....[31]....
        /*02ec*/ 	.word	0x00000bb0
        /*02f0*/ 	.word	0x000000ff
        /*02f4*/ 	.word	0x000000f8
        /*02f8*/ 	.short	0x0100
        /*02fa*/ 	.byte	0x06
	.zero		1


	//   ....[32]....
        /*02fc*/ 	.word	0x00000ce0
        /*0300*/ 	.word	0x000000ff
        /*0304*/ 	.word	0x00000100
        /*0308*/ 	.short	0x0100
        /*030a*/ 	.byte	0x04
	.zero		1


	//   ....[33]....
        /*030c*/ 	.word	0x00000cf0
        /*0310*/ 	.word	0x000000ff
        /*0314*/ 	.word	0x00000120
        /*0318*/ 	.short	0x0100
        /*031a*/ 	.byte	0x04
	.zero		1


	//   ....[34]....
        /*031c*/ 	.word	0x00000d00
        /*0320*/ 	.word	0x000000ff
        /*0324*/ 	.word	0x00000108
        /*0328*/ 	.short	0x0100
        /*032a*/ 	.byte	0x04
	.zero		1


	//   ....[35]....
        /*032c*/ 	.word	0x00000d10
        /*0330*/ 	.word	0x000000ff
        /*0334*/ 	.word	0x00000128
        /*0338*/ 	.short	0x0100
        /*033a*/ 	.byte	0x04
	.zero		1


	//   ....[36]....
        /*033c*/ 	.word	0x00000d20
        /*0340*/ 	.word	0x000000ff
        /*0344*/ 	.word	0x00000110
        /*0348*/ 	.short	0x0100
        /*034a*/ 	.byte	0x04
	.zero		1


	//   ....[37]....
        /*034c*/ 	.word	0x00000d30
        /*0350*/ 	.word	0x000000ff
        /*0354*/ 	.word	0x00000130
        /*0358*/ 	.short	0x0100
        /*035a*/ 	.byte	0x04
	.zero		1


	//   ....[38]....
        /*035c*/ 	.word	0x00000d40
        /*0360*/ 	.word	0x000000ff
        /*0364*/ 	.word	0x00000118
        /*0368*/ 	.short	0x0100
        /*036a*/ 	.byte	0x04
	.zero		1


	//   ....[39]....
        /*036c*/ 	.word	0x00000d50
        /*0370*/ 	.word	0x000000ff
        /*0374*/ 	.word	0x00000138
        /*0378*/ 	.short	0x0100
        /*037a*/ 	.byte	0x04
	.zero		1


	//   ....[40]....
        /*037c*/ 	.word	0x00000e50
        /*0380*/ 	.word	0x000000ff
        /*0384*/ 	.word	0x00000140
        /*0388*/ 	.short	0x0100
        /*038a*/ 	.byte	0x04
	.zero		1


	//   ....[41]....
        /*038c*/ 	.word	0x00000e60
        /*0390*/ 	.word	0x000000ff
        /*0394*/ 	.word	0x00000150
        /*0398*/ 	.short	0x0100
        /*039a*/ 	.byte	0x04
	.zero		1


	//   ....[42]....
        /*039c*/ 	.word	0x00000e70
        /*03a0*/ 	.word	0x000000ff
        /*03a4*/ 	.word	0x00000148
        /*03a8*/ 	.short	0x0100
        /*03aa*/ 	.byte	0x04
	.zero		1


	//   ....[43]....
        /*03ac*/ 	.word	0x00000e80
        /*03b0*/ 	.word	0x000000ff
        /*03b4*/ 	.word	0x00000158
        /*03b8*/ 	.short	0x0100
        /*03ba*/ 	.byte	0x04
	.zero		1


	//   ....[44]....
        /*03bc*/ 	.word	0x00000f80
        /*03c0*/ 	.word	0x000000ff
        /*03c4*/ 	.word	0x00000160
        /*03c8*/ 	.short	0x0100
        /*03ca*/ 	.byte	0x06
	.zero		1


	//   ....[45]....
        /*03cc*/ 	.word	0x00001bb0
        /*03d0*/ 	.word	0x00000000
        /*03d4*/ 	.word	0x00000150
        /*03d8*/ 	.short	0x010a
        /*03da*/ 	.byte	0xff
	.zero		1


	//   ....[46]....
        /*03dc*/ 	.word	0x00001bd0
        /*03e0*/ 	.word	0x00000000
        /*03e4*/ 	.word	0x00000140
        /*03e8*/ 	.short	0x0101
        /*03ea*/ 	.byte	0xff
	.zero		1


	//   ....[47]....
        /*03ec*/ 	.word	0x00001c80
        /*03f0*/ 	.word	0x000000ff
        /*03f4*/ 	.word	0x00000050
        /*03f8*/ 	.short	0x010a
        /*03fa*/ 	.byte	0x04
	.zero		1


	//   ....[48]....
        /*03fc*/ 	.word	0x00001d50
        /*0400*/ 	.word	0x000000ff
        /*0404*/ 	.word	0x00000050
        /*0408*/ 	.short	0x010a
        /*040a*/ 	.byte	0x21
	.zero		1


	//   ....[49]....
        /*040c*/ 	.word	0x00001f00
        /*0410*/ 	.word	0x000000ff
        /*0414*/ 	.word	0x00000050
        /*0418*/ 	.short	0x010a
        /*041a*/ 	.byte	0x05
	.zero		1


	//   ....[50]....
        /*041c*/ 	.word	0x00002020
        /*0420*/ 	.word	0x000000ff
        /*0424*/ 	.word	0x000000d8
        /*0428*/ 	.short	0x0101
        /*042a*/ 	.byte	0x0d
	.zero		1


	//   ....[51]....
        /*042c*/ 	.word	0x00002040
        /*0430*/ 	.word	0x000000ff
        /*0434*/ 	.word	0x00000050
        /*0438*/ 	.short	0x010a
        /*043a*/ 	.byte	0x04
	.zero		1


	//   ....[52]....
        /*043c*/ 	.word	0x000020c0
        /*0440*/ 	.word	0x000000ff
        /*0444*/ 	.word	0x00000050
        /*0448*/ 	.short	0x010a
        /*044a*/ 	.byte	0x11
	.zero		1


	//   ....[53]....
        /*044c*/ 	.word	0x00002260
        /*0450*/ 	.word	0x000000ff
        /*0454*/ 	.word	0x00000050
        /*0458*/ 	.short	0x010a
        /*045a*/ 	.byte	0x05
	.zero		1


	//   ....[54]....
        /*045c*/ 	.word	0x000023a0
        /*0460*/ 	.word	0x00000003
        /*0464*/ 	.word	0x000000e0
        /*0468*/ 	.short	0x010a
        /*046a*/ 	.byte	0xff
	.zero		1


	//   ....[55]....
        /*046c*/ 	.word	0x000024f0
        /*0470*/ 	.word	0x00000000
        /*0474*/ 	.word	0x00000000
        /*0478*/ 	.short	0x0101
        /*047a*/ 	.byte	0xff
	.zero		1


	//   ....[56]....
        /*047c*/ 	.word	0x00002ab0
        /*0480*/ 	.word	0x000000ff
        /*0484*/ 	.word	0x00000000
        /*0488*/ 	.short	0x010a
        /*048a*/ 	.byte	0x04
	.zero		1


	//   ....[57]....
        /*048c*/ 	.word	0x00002b40
        /*0490*/ 	.word	0x000000ff
        /*0494*/ 	.word	0x00000000
        /*0498*/ 	.short	0x010a
        /*049a*/ 	.byte	0x05
	.zero		1


	//   ....[58]....
        /*049c*/ 	.word	0x00002bd0
        /*04a0*/ 	.word	0x000000ff
        /*04a4*/ 	.word	0x00000000
        /*04a8*/ 	.short	0x010a
        /*04aa*/ 	.byte	0x05
	.zero		1


	//   ....[59]....
        /*04ac*/ 	.word	0x00002c60
        /*04b0*/ 	.word	0x000000ff
        /*04b4*/ 	.word	0x00000000
        /*04b8*/ 	.short	0x010a
        /*04ba*/ 	.byte	0x05
	.zero		1


	//   ....[60]....
        /*04bc*/ 	.word	0x00002cf0
        /*04c0*/ 	.word	0x000000ff
        /*04c4*/ 	.word	0x00000000
        /*04c8*/ 	.short	0x010a
        /*04ca*/ 	.byte	0x05
	.zero		1


	//   ....[61]....
        /*04cc*/ 	.word	0x00002d80
        /*04d0*/ 	.word	0x000000ff
        /*04d4*/ 	.word	0x00000000
        /*04d8*/ 	.short	0x010a
        /*04da*/ 	.byte	0x05
	.zero		1


	//   ....[62]....
        /*04dc*/ 	.word	0x00002e10
        /*04e0*/ 	.word	0x000000ff
        /*04e4*/ 	.word	0x00000000
        /*04e8*/ 	.short	0x010a
        /*04ea*/ 	.byte	0x05
	.zero		1


	//   ....[63]....
        /*04ec*/ 	.word	0x00002ea0
        /*04f0*/ 	.word	0x000000ff
        /*04f4*/ 	.word	0x00000000
        /*04f8*/ 	.short	0x010a
        /*04fa*/ 	.byte	0x05
	.zero		1


	//   ....[64]....
        /*04fc*/ 	.word	0x00002f30
        /*0500*/ 	.word	0x000000ff
        /*0504*/ 	.word	0x00000000
        /*0508*/ 	.short	0x010a
        /*050a*/ 	.byte	0x05
	.zero		1


	//   ....[65]....
        /*050c*/ 	.word	0x00002fd0
        /*0510*/ 	.word	0x00000000
        /*0514*/ 	.word	0x00000000
        /*0518*/ 	.short	0x010a
        /*051a*/ 	.byte	0xff
	.zero		1


	//   ....[66]....
        /*051c*/ 	.word	0x00003110
        /*0520*/ 	.word	0x00000000
        /*0524*/ 	.word	0x00000140
        /*0528*/ 	.short	0x010a
        /*052a*/ 	.byte	0xff
	.zero		1


	//   ....[67]....
        /*052c*/ 	.word	0x00003180
        /*0530*/ 	.word	0x00000004
        /*0534*/ 	.word	0x00000000
        /*0538*/ 	.short	0x0101
        /*053a*/ 	.byte	0xff
	.zero		1


	//   ....[68]....
        /*053c*/ 	.word	0x000031a0
        /*0540*/ 	.word	0x000000ff
        /*0544*/ 	.word	0x000000f0
        /*0548*/ 	.short	0x010a
        /*054a*/ 	.byte	0x04
	.zero		1


	//   ....[69]....
        /*054c*/ 	.word	0x000032c0
        /*0550*/ 	.word	0x00000000
        /*0554*/ 	.word	0x000000e0
        /*0558*/ 	.short	0x010a
        /*055a*/ 	.byte	0xff
	.zero		1


	//   ....[70]....
        /*055c*/ 	.word	0x000033c0
        /*0560*/ 	.word	0x00000000
        /*0564*/ 	.word	0x00000000
        /*0568*/ 	.short	0x0101
        /*056a*/ 	.byte	0xff
	.zero		1


	//   ....[71]....
        /*056c*/ 	.word	0x00003450
        /*0570*/ 	.word	0x000000ff
        /*0574*/ 	.word	0x000000f0
        /*0578*/ 	.short	0x0106
        /*057a*/ 	.byte	0x04
	.zero		1


	//   ....[72]....
        /*057c*/ 	.word	0x00003470
        /*0580*/ 	.word	0x000000ff
        /*0584*/ 	.word	0x000000f0
        /*0588*/ 	.short	0x010a
        /*058a*/ 	.byte	0x04
	.zero		1


	//   ....[73]....
        /*058c*/ 	.word	0x00003500
        /*0590*/ 	.word	0x000000ff
        /*0594*/ 	.word	0x000000f0
        /*0598*/ 	.short	0x0106
        /*059a*/ 	.byte	0x07
	.zero		1


	//   ....[74]....
        /*059c*/ 	.word	0x00003540
        /*05a0*/ 	.word	0x00000000
        /*05a4*/ 	.word	0x000000f0
        /*05a8*/ 	.short	0x010a
        /*05aa*/ 	.byte	0xff
	.zero		1


	//   ....[75]....
        /*05ac*/ 	.word	0x00003790
        /*05b0*/ 	.word	0x000000ff
        /*05b4*/ 	.word	0x00000008
        /*05b8*/ 	.short	0x010a
        /*05ba*/ 	.byte	0x05
	.zero		1


	//   ....[76]....
        /*05bc*/ 	.word	0x000037b0
        /*05c0*/ 	.word	0x000000ff
        /*05c4*/ 	.word	0x00000008
        /*05c8*/ 	.short	0x010a
        /*05ca*/ 	.byte	0x05
	.zero		1


	//   ....[77]....
        /*05cc*/ 	.word	0x00003940
        /*05d0*/ 	.word	0x000000ff
        /*05d4*/ 	.word	0x00000008
        /*05d8*/ 	.short	0x010a
        /*05da*/ 	.byte	0x05
	.zero		1


	//   ....[78]....
        /*05dc*/ 	.word	0x00003960
        /*05e0*/ 	.word	0x000000ff
        /*05e4*/ 	.word	0x00000008
        /*05e8*/ 	.short	0x010a
        /*05ea*/ 	.byte	0x05
	.zero		1


	//   ....[79]....
        /*05ec*/ 	.word	0x00003a20
        /*05f0*/ 	.word	0x000000ff
        /*05f4*/ 	.word	0x00000000
        /*05f8*/ 	.short	0x0101
        /*05fa*/ 	.byte	0x04
	.zero		1


	//   ....[80]....
        /*05fc*/ 	.word	0x00003d60
        /*0600*/ 	.word	0x00000000
        /*0604*/ 	.word	0x000000e0
        /*0608*/ 	.short	0x010a
        /*060a*/ 	.byte	0xff
	.zero		1


	//   ....[81]....
        /*060c*/ 	.word	0x00003e20
        /*0610*/ 	.word	0x00000000
        /*0614*/ 	.word	0x00000000
        /*0618*/ 	.short	0x0101
        /*061a*/ 	.byte	0xff
	.zero		1


	//   ....[82]....
        /*061c*/ 	.word	0x00003ee0
        /*0620*/ 	.word	0x000000ff
        /*0624*/ 	.word	0x00000000
        /*0628*/ 	.short	0x010a
        /*062a*/ 	.byte	0x04
	.zero		1


	//   ....[83]....
        /*062c*/ 	.word	0x00003ef0
        /*0630*/ 	.word	0x000000ff
        /*0634*/ 	.word	0x00000120
        /*0638*/ 	.short	0x010a
        /*063a*/ 	.byte	0x1f
	.zero		1


	//   ....[84]....
        /*063c*/ 	.word	0x00003fa0
        /*0640*/ 	.word	0x000000ff
        /*0644*/ 	.word	0x00000000
        /*0648*/ 	.short	0x010a
        /*064a*/ 	.byte	0x05
	.zero		1


	//   ....[85]....
        /*064c*/ 	.word	0x000040d0
        /*0650*/ 	.word	0x000000ff
        /*0654*/ 	.word	0x00000000
        /*0658*/ 	.short	0x010a
        /*065a*/ 	.byte	0x04
	.zero		1


	//   ....[86]....
        /*065c*/ 	.word	0x000043d0
        /*0660*/ 	.word	0x000000ff
        /*0664*/ 	.word	0x00000000
        /*0668*/ 	.short	0x010a
        /*066a*/ 	.byte	0x04
	.zero		1


	//   ....[87]....
        /*066c*/ 	.word	0x00004460
        /*0670*/ 	.word	0x000000ff
        /*0674*/ 	.word	0x00000000
        /*0678*/ 	.short	0x010a
        /*067a*/ 	.byte	0x05
	.zero		1


	//   ....[88]....
        /*067c*/ 	.word	0x000044f0
        /*0680*/ 	.word	0x000000ff
        /*0684*/ 	.word	0x00000000
        /*0688*/ 	.short	0x010a
        /*068a*/ 	.byte	0x05
	.zero		1


	//   ....[89]....
        /*068c*/ 	.word	0x00004590
        /*0690*/ 	.word	0x00000000
        /*0694*/ 	.word	0x00000000
        /*0698*/ 	.short	0x010a
        /*069a*/ 	.byte	0xff
	.zero		1


	//   ....[90]....
        /*069c*/ 	.word	0x000045d0
        /*06a0*/ 	.word	0x00000000
        /*06a4*/ 	.word	0x00000000
        /*06a8*/ 	.short	0x010a
        /*06aa*/ 	.byte	0xff
	.zero		1


	//   ....[91]....
        /*06ac*/ 	.word	0x00004640
        /*06b0*/ 	.word	0x000000ff
        /*06b4*/ 	.word	0x00000000
        /*06b8*/ 	.short	0x0101
        /*06ba*/ 	.byte	0x04
	.zero		1


	//   ....[92]....
        /*06bc*/ 	.word	0x00004680
        /*06c0*/ 	.word	0x000000ff
        /*06c4*/ 	.word	0x00000160
        /*06c8*/ 	.short	0x010a
        /*06ca*/ 	.byte	0x1a
	.zero		1


	//   ....[93]....
        /*06cc*/ 	.word	0x000046d0
        /*06d0*/ 	.word	0x000000ff
        /*06d4*/ 	.word	0x00000000
        /*06d8*/ 	.short	0x0101
        /*06da*/ 	.byte	0x04
	.zero		1


	//   ....[94]....
        /*06dc*/ 	.word	0x00004b40
        /*06e0*/ 	.word	0x0000000c
        /*06e4*/ 	.word	0x000000e0
        /*06e8*/ 	.short	0x010a
        /*06ea*/ 	.byte	0xff
	.zero		1


	//   ....[95]....
        /*06ec*/ 	.word	0x00004cb0
        /*06f0*/ 	.word	0x00000000
        /*06f4*/ 	.word	0x00000000
        /*06f8*/ 	.short	0x0101
        /*06fa*/ 	.byte	0xff
	.zero		1


	//   ....[96]....
        /*06fc*/ 	.word	0x00005130
        /*0700*/ 	.word	0x000000ff
        /*0704*/ 	.word	0x000000d8
        /*0708*/ 	.short	0x010a
        /*070a*/ 	.byte	0x18
	.zero		1


	//   ....[97]....
        /*070c*/ 	.word	0x000052f0
        /*0710*/ 	.word	0x000000ff
        /*0714*/ 	.word	0x000000b8
        /*0718*/ 	.short	0x010a
        /*071a*/ 	.byte	0x04
	.zero		1


	//   ....[98]....
        /*071c*/ 	.word	0x000054d0
        /*0720*/ 	.word	0x000000ff
        /*0724*/ 	.word	0x000000a0
        /*0728*/ 	.short	0x010b
        /*072a*/ 	.byte	0x04
	.zero		1


	//   ....[99]....
        /*072c*/ 	.word	0x000054e0
        /*0730*/ 	.word	0x000000ff
        /*0734*/ 	.word	0x00000000
        /*0738*/ 	.short	0x0101
        /*073a*/ 	.byte	0x14
	.zero		1


	//   ....[100]....
        /*073c*/ 	.word	0x000054f0
        /*0740*/ 	.word	0x000000ff
        /*0744*/ 	.word	0x000000b8
        /*0748*/ 	.short	0x010a
        /*074a*/ 	.byte	0x05
	.zero		1


	//   ....[101]....
        /*074c*/ 	.word	0x000056f0
        /*0750*/ 	.word	0x000000ff
        /*0754*/ 	.word	0x000000a0
        /*0758*/ 	.short	0x010b
        /*075a*/ 	.byte	0x05
	.zero		1


	//   ....[102]....
        /*075c*/ 	.word	0x00005700
        /*0760*/ 	.word	0x000000ff
        /*0764*/ 	.word	0x00000000
        /*0768*/ 	.short	0x0101
        /*076a*/ 	.byte	0x04
	.zero		1


	//   ....[103]....
        /*076c*/ 	.word	0x000057a0
        /*0770*/ 	.word	0x000000ff
        /*0774*/ 	.word	0x00000000
        /*0778*/ 	.short	0x010a
        /*077a*/ 	.byte	0x04
	.zero		1


	//   ....[104]....
        /*077c*/ 	.word	0x00005830
        /*0780*/ 	.word	0x000000ff
        /*0784*/ 	.word	0x00000000
        /*0788*/ 	.short	0x010a
        /*078a*/ 	.byte	0x05
	.zero		1


	//   ....[105]....
        /*078c*/ 	.word	0x000058d0
        /*0790*/ 	.word	0x00000000
        /*0794*/ 	.word	0x00000000
        /*0798*/ 	.short	0x010a
        /*079a*/ 	.byte	0xff
	.zero		1


	//   ....[106]....
        /*079c*/ 	.word	0x00005c20
        /*07a0*/ 	.word	0x00000003
        /*07a4*/ 	.word	0x000000e0
        /*07a8*/ 	.short	0x010a
        /*07aa*/ 	.byte	0xff
	.zero		1


	//   ....[107]....
        /*07ac*/ 	.word	0x00005da0
        /*07b0*/ 	.word	0x00000000
        /*07b4*/ 	.word	0x00000000
        /*07b8*/ 	.short	0x0101
        /*07ba*/ 	.byte	0xff
	.zero		1


	//   ....[108]....
        /*07bc*/ 	.word	0x00006970
        /*07c0*/ 	.word	0x00000000
        /*07c4*/ 	.word	0x000000a0
        /*07c8*/ 	.short	0x010a
        /*07ca*/ 	.byte	0xff
	.zero		1


	//   ....[109]....
        /*07cc*/ 	.word	0x000069e0
        /*07d0*/ 	.word	0x00000059
        /*07d4*/ 	.word	0x00000100
        /*07d8*/ 	.short	0x010a
        /*07da*/ 	.byte	0xff
	.zero		1


	//   ....[110]....
        /*07dc*/ 	.word	0x00006ad0
        /*07e0*/ 	.word	0x00000000
        /*07e4*/ 	.word	0x000000a0
        /*07e8*/ 	.short	0x010a
        /*07ea*/ 	.byte	0xff
	.zero		1


	//   ....[111]....
        /*07ec*/ 	.word	0x00006c00
        /*07f0*/ 	.word	0x00000059
        /*07f4*/ 	.word	0x00000100
        /*07f8*/ 	.short	0x010a
        /*07fa*/ 	.byte	0xff
	.zero		1


	//   ....[112]....
        /*07fc*/ 	.word	0x00007730
        /*0800*/ 	.word	0x00000000
        /*0804*/ 	.word	0x00000000
        /*0808*/ 	.short	0x0101
        /*080a*/ 	.byte	0xff
	.zero		1


	//   ....[113]....
        /*080c*/ 	.word	0x00007740
        /*0810*/ 	.word	0x00000003
        /*0814*/ 	.word	0x000000a0
        /*0818*/ 	.short	0x010a
        /*081a*/ 	.byte	0xff
	.zero		1


	//   ....[114]....
        /*081c*/ 	.word	0x00007810
        /*0820*/ 	.word	0x00000003
        /*0824*/ 	.word	0x000000a0
        /*0828*/ 	.short	0x010a
        /*082a*/ 	.byte	0xff
	.zero		1


	//   ....[115]....
        /*082c*/ 	.word	0x00007c90
        /*0830*/ 	.word	0x00000059
        /*0834*/ 	.word	0x00000000
        /*0838*/ 	.short	0x0101
        /*083a*/ 	.byte	0xff
	.zero		1


	//   ....[116]....
        /*083c*/ 	.word	0x000084b0
        /*0840*/ 	.word	0x00000002
        /*0844*/ 	.word	0x00000000
        /*0848*/ 	.short	0x0101
        /*084a*/ 	.byte	0xff
	.zero		1


	//   ....[117]....
        /*084c*/ 	.word	0x00008770
        /*0850*/ 	.word	0x000000ff
        /*0854*/ 	.word	0x00000000
        /*0858*/ 	.short	0x0101
        /*085a*/ 	.byte	0x04
	.zero		1


	//   ....[118]....
        /*085c*/ 	.word	0x00008790
        /*0860*/ 	.word	0x00000000
        /*0864*/ 	.word	0x00000150
        /*0868*/ 	.short	0x010a
        /*086a*/ 	.byte	0xff
	.zero		1


	//   ....[119]....
        /*086c*/ 	.word	0x000087f0
        /*0870*/ 	.word	0x00000000
        /*0874*/ 	.word	0x00000050
        /*0878*/ 	.short	0x010a
        /*087a*/ 	.byte	0xff
	.zero		1


	//   ....[120]....
        /*087c*/ 	.word	0x00008850
        /*0880*/ 	.word	0x00000000
        /*0884*/ 	.word	0x00000050
        /*0888*/ 	.short	0x010a
        /*088a*/ 	.byte	0xff
	.zero		1


	//   ....[121]....
        /*088c*/ 	.word	0x000088a0
        /*0890*/ 	.word	0x00000003
        /*0894*/ 	.word	0x000000e0
        /*0898*/ 	.short	0x010a
        /*089a*/ 	.byte	0xff
	.zero		1


	//   ....[122]....
        /*089c*/ 	.word	0x00008900
        /*08a0*/ 	.word	0x00000000
        /*08a4*/ 	.word	0x00000000
        /*08a8*/ 	.short	0x010a
        /*08aa*/ 	.byte	0xff
	.zero		1


	//   ....[123]....
        /*08ac*/ 	.word	0x00008960
        /*08b0*/ 	.word	0x00000000
        /*08b4*/ 	.word	0x00000000
        /*08b8*/ 	.short	0x010a
        /*08ba*/ 	.byte	0xff
	.zero		1


	//   ....[124]....
        /*08bc*/ 	.word	0x000089c0
        /*08c0*/ 	.word	0x00000000
        /*08c4*/ 	.word	0x00000000
        /*08c8*/ 	.short	0x010a
        /*08ca*/ 	.byte	0xff
	.zero		1


	//   ....[125]....
        /*08cc*/ 	.word	0x00008a20
        /*08d0*/ 	.word	0x00000000
        /*08d4*/ 	.word	0x00000000
        /*08d8*/ 	.short	0x010a
        /*08da*/ 	.byte	0xff
	.zero		1


	//   ....[126]....
        /*08dc*/ 	.word	0x00008a80
        /*08e0*/ 	.word	0x00000000
        /*08e4*/ 	.word	0x00000000
        /*08e8*/ 	.short	0x010a
        /*08ea*/ 	.byte	0xff
	.zero		1


	//   ....[127]....
        /*08ec*/ 	.word	0x00008ae0
        /*08f0*/ 	.word	0x00000000
        /*08f4*/ 	.word	0x00000000
        /*08f8*/ 	.short	0x010a
        /*08fa*/ 	.byte	0xff
	.zero		1


	//   ....[128]....
        /*08fc*/ 	.word	0x00008b40
        /*0900*/ 	.word	0x00000000
        /*0904*/ 	.word	0x00000000
        /*0908*/ 	.short	0x010a
        /*090a*/ 	.byte	0xff
	.zero		1


	//   ....[129]....
        /*090c*/ 	.word	0x00008ba0
        /*0910*/ 	.word	0x00000000
        /*0914*/ 	.word	0x00000000
        /*0918*/ 	.short	0x010a
        /*091a*/ 	.byte	0xff
	.zero		1


	//   ....[130]....
        /*091c*/ 	.word	0x00008c00
        /*0920*/ 	.word	0x00000000
        /*0924*/ 	.word	0x00000000
        /*0928*/ 	.short	0x010a
        /*092a*/ 	.byte	0xff
	.zero		1


	//   ....[131]....
        /*092c*/ 	.word	0x00008c50
        /*0930*/ 	.word	0x00000000
        /*0934*/ 	.word	0x00000140
        /*0938*/ 	.short	0x010a
        /*093a*/ 	.byte	0xff
	.zero		1


	//   ....[132]....
        /*093c*/ 	.word	0x00008cb0
        /*0940*/ 	.word	0x00000000
        /*0944*/ 	.word	0x000000f0
        /*0948*/ 	.short	0x010a
        /*094a*/ 	.byte	0xff
	.zero		1


	//   ....[133]....
        /*094c*/ 	.word	0x00008d00
        /*0950*/ 	.word	0x00000000
        /*0954*/ 	.word	0x000000e0
        /*0958*/ 	.short	0x010a
        /*095a*/ 	.byte	0xff
	.zero		1


	//   ....[134]....
        /*095c*/ 	.word	0x00008d60
        /*0960*/ 	.word	0x00000000
        /*0964*/ 	.word	0x000000f0
        /*0968*/ 	.short	0x010a
        /*096a*/ 	.byte	0xff
	.zero		1


	//   ....[135]....
        /*096c*/ 	.word	0x00008dc0
        /*0970*/ 	.word	0x00000005
        /*0974*/ 	.word	0x00000008
        /*0978*/ 	.short	0x010a
        /*097a*/ 	.byte	0xff
	.zero		1


	//   ....[136]....
        /*097c*/ 	.word	0x00008eb0
        /*0980*/ 	.word	0x00000003
        /*0984*/ 	.word	0x00000008
        /*0988*/ 	.short	0x010a
        /*098a*/ 	.byte	0xff
	.zero		1


	//   ....[137]....
        /*098c*/ 	.word	0x00008f00
        /*0990*/ 	.word	0x00000000
        /*0994*/ 	.word	0x000000e0
        /*0998*/ 	.short	0x010a
        /*099a*/ 	.byte	0xff
	.zero		1


	//   ....[138]....
        /*099c*/ 	.word	0x00008f60
        /*09a0*/ 	.word	0x00000000
        /*09a4*/ 	.word	0x00000120
        /*09a8*/ 	.short	0x010a
        /*09aa*/ 	.byte	0xff
	.zero		1


	//   ....[139]....
        /*09ac*/ 	.word	0x00008fc0
        /*09b0*/ 	.word	0x00000000
        /*09b4*/ 	.word	0x00000000
        /*09b8*/ 	.short	0x010a
        /*09ba*/ 	.byte	0xff
	.zero		1


	//   ....[140]....
        /*09bc*/ 	.word	0x00009020
        /*09c0*/ 	.word	0x00000000
        /*09c4*/ 	.word	0x00000000
        /*09c8*/ 	.short	0x010a
        /*09ca*/ 	.byte	0xff
	.zero		1


	//   ....[141]....
        /*09cc*/ 	.word	0x00009080
        /*09d0*/ 	.word	0x00000000
        /*09d4*/ 	.word	0x00000000
        /*09d8*/ 	.short	0x010a
        /*09da*/ 	.byte	0xff
	.zero		1


	//   ....[142]....
        /*09dc*/ 	.word	0x000090e0
        /*09e0*/ 	.word	0x00000000
        /*09e4*/ 	.word	0x00000000
        /*09e8*/ 	.short	0x010a
        /*09ea*/ 	.byte	0xff
	.zero		1


	//   ....[143]....
        /*09ec*/ 	.word	0x00009140
        /*09f0*/ 	.word	0x00000000
        /*09f4*/ 	.word	0x00000160
        /*09f8*/ 	.short	0x010a
        /*09fa*/ 	.byte	0xff
	.zero		1


	//   ....[144]....
        /*09fc*/ 	.word	0x00009190
        /*0a00*/ 	.word	0x0000000c
        /*0a04*/ 	.word	0x000000e0
        /*0a08*/ 	.short	0x010a
        /*0a0a*/ 	.byte	0xff
	.zero		1


	//   ....[145]....
        /*0a0c*/ 	.word	0x000091f0
        /*0a10*/ 	.word	0x00000000
        /*0a14*/ 	.word	0x000000d8
        /*0a18*/ 	.short	0x010a
        /*0a1a*/ 	.byte	0xff
	.zero		1


	//   ....[146]....
        /*0a1c*/ 	.word	0x00009250
        /*0a20*/ 	.word	0x00000000
        /*0a24*/ 	.word	0x000000b8
        /*0a28*/ 	.short	0x010a
        /*0a2a*/ 	.byte	0xff
	.zero		1


	//   ....[147]....
        /*0a2c*/ 	.word	0x000092b0
        /*0a30*/ 	.word	0x00000009
        /*0a34*/ 	.word	0x000000b8
        /*0a38*/ 	.short	0x010a
        /*0a3a*/ 	.byte	0xff
	.zero		1


	//   ....[148]....
        /*0a3c*/ 	.word	0x00009310
        /*0a40*/ 	.word	0x00000000
        /*0a44*/ 	.word	0x00000000
        /*0a48*/ 	.short	0x010a
        /*0a4a*/ 	.byte	0xff
	.zero		1


	//   ....[149]....
        /*0a4c*/ 	.word	0x00009370
        /*0a50*/ 	.word	0x00000000
        /*0a54*/ 	.word	0x00000000
        /*0a58*/ 	.short	0x010a
        /*0a5a*/ 	.byte	0xff
	.zero		1


	//   ....[150]....
        /*0a5c*/ 	.word	0x000093c0
        /*0a60*/ 	.word	0x00000003
        /*0a64*/ 	.word	0x000000e0
        /*0a68*/ 	.short	0x010a
        /*0a6a*/ 	.byte	0xff
	.zero		1


	//   ....[151]....
        /*0a6c*/ 	.word	0x00009410
        /*0a70*/ 	.word	0x00000000
        /*0a74*/ 	.word	0x000000a0
        /*0a78*/ 	.short	0x010a
        /*0a7a*/ 	.byte	0xff
	.zero		1


	//   ....[152]....
        /*0a7c*/ 	.word	0x00009460
        /*0a80*/ 	.word	0x00000059
        /*0a84*/ 	.word	0x00000100
        /*0a88*/ 	.short	0x010a
        /*0a8a*/ 	.byte	0xff
	.zero		1


	//   ....[153]....
        /*0a8c*/ 	.word	0x000094b0
        /*0a90*/ 	.word	0x00000003
        /*0a94*/ 	.word	0x000000a0
        /*0a98*/ 	.short	0x010a
        /*0a9a*/ 	.byte	0xff
	.zero		1


	//----- nvinfo : EIATTR_NUM_MBARRIERS
	.align		4
.L_47:
        /*0a9c*/ 	.byte	0x03, 0x38
        /*0a9e*/ 	.short	0x002d


	//----- nvinfo : EIATTR_EXIT_INSTR_OFFSETS
	.align		4
        /*0aa0*/ 	.byte	0x04, 0x1c
        /*0aa2*/ 	.short	(.L_49 - .L_48)


	//   ....[0]....
.L_48:
        /*0aa4*/ 	.word	0x00003000


	//   ....[1]....
        /*0aa8*/ 	.word	0x00003510


	//   ....[2]....
        /*0aac*/ 	.word	0x00003570


	//   ....[3]....
        /*0ab0*/ 	.word	0x00004900


	//   ....[4]....
        /*0ab4*/ 	.word	0x00005900


	//   ....[5]....
        /*0ab8*/ 	.word	0x00005940


	//   ....[6]....
        /*0abc*/ 	.word	0x00008650


	//   ....[7]....
        /*0ac0*/ 	.word	0x000086d0


	//   ....[8]....
        /*0ac4*/ 	.word	0x00008700


	//   ....[9]....
        /*0ac8*/ 	.word	0x00008780


	//----- nvinfo : EIATTR_MAX_THREADS
	.align		4
.L_49:
        /*0acc*/ 	.byte	0x04, 0x05
        /*0ace*/ 	.short	(.L_51 - .L_50)
.L_50:
        /*0ad0*/ 	.word	0x00000100
        /*0ad4*/ 	.word	0x00000001
        /*0ad8*/ 	.word	0x00000001


	//----- nvinfo : EIATTR_CRS_STACK_SIZE
	.align		4
.L_51:
        /*0adc*/ 	.byte	0x04, 0x1e
        /*0ade*/ 	.short	(.L_53 - .L_52)
.L_52:
        /*0ae0*/ 	.word	0x00000000


	//----- nvinfo : EIATTR_CBANK_PARAM_SIZE
	.align		4
.L_53:
        /*0ae4*/ 	.byte	0x03, 0x19
        /*0ae6*/ 	.short	0x0800


	//----- nvinfo : EIATTR_PARAM_CBANK
	.align		4
        /*0ae8*/ 	.byte	0x04, 0x0a
        /*0aea*/ 	.short	(.L_55 - .L_54)
	.align		4
.L_54:
        /*0aec*/ 	.word	index@(.nv.constant0._ZN7cutlass13device_kernelINS_4gemm6kernel13GemmUniversalIN4cute5tupleIJiiiiEEENS1_10collective13CollectiveMmaINS1_35MainloopSm100TmaUmmaWarpSpecializedILi10ELi2ELi4ENS5_IJNS4_1CILi2EEESB_NSA_ILi1EEEEEEEENS5_IJNSA_ILi256EEENSA_ILi64EEESG_EEENS_10bfloat16_tENS5_IJlSC_lEEESI_SJ_NS4_8TiledMMAINS4_8MMA_AtomIJNS4_26SM100_MMA_F16BF16_2x1SM_SSISI_SI_fLi256ELi64ELNS4_4UMMA5MajorE0ELSO_0ELNSN_7ScaleInE0ELSP_0EEEEEENS4_6LayoutINS5_IJSC_SC_SC_EEENS5_IJNSA_ILi0EEESU_SU_EEEEENS5_IJNS4_10UnderscoreESX_SX_EEEEENS4_28SM100_TMA_2SM_LOAD_MULTICASTENS4_14ComposedLayoutINS4_7SwizzleILi3ELi4ELi3EEENS4_18smem_ptr_flag_bitsILi16EEENSS_INS5_IJNSA_ILi8EEESG_EEENS5_IJSG_SC_EEEEEEEvNS4_8identityENS4_18SM100_TMA_2SM_LOADES1A_vS1B_EENS_8epilogue10collective18CollectiveEpilogueINS1E_23Sm100TmaWarpSpecializedILi3ELi2ELi32ELb1ELb0EEEJNS5_IJNSA_ILi128EEESG_SG_EEENS5_IJNSS_IS1J_SC_EENSS_INSA_ILi32EEESC_EEEEESI_SJ_SI_SJ_NS1E_6fusion15FusionCallbacksIS1I_NS1P_17LinearCombinationISI_fSI_fLNS_15FloatRoundStyleE2EEES1K_S1O_JEEENS4_5SM1004TMEM4LOAD26SM100_TMEM_LOAD_32dp32b32xENS4_13SM90_TMA_LOADENS11_INS12_ILi2ELi4ELi3EEES15_NSS_INS5_IJS16_S1M_EEENS5_IJS1M_SC_EEEEEEENS4_39AutoVectorizingCopyWithAssumedAlignmentILi128EEENS4_14SM90_TMA_STOREES24_S26_S26_EEEvvEEEEvNT_6ParamsE)
        /*0af0*/ 	.short	0x0380
        /*0af2*/ 	.short	0x0800


	//----- nvinfo : EIATTR_SW_WAR
	.align		4
.L_55:
        /*0af4*/ 	.byte	0x04, 0x36
        /*0af6*/ 	.short	(.L_57 - .L_56)
.L_56:
        /*0af8*/ 	.word	0x00000008
.L_57:


//--------------------- .nv.callgraph             --------------------------
	.section	.nv.callgraph,"",@"SHT_CUDA_CALLGRAPH"
	.align	4
	.sectionentsize	8
	.align		4
        /*0000*/ 	.word	0x00000000
	.align		4
        /*0004*/ 	.word	0xffffffff
	.align		4
        /*0008*/ 	.word	index@(_ZN7cutlass13device_kernelINS_4gemm6kernel13GemmUniversalIN4cute5tupleIJiiiiEEENS1_10collective13CollectiveMmaINS1_35MainloopSm100TmaUmmaWarpSpecializedILi10ELi2ELi4ENS5_IJNS4_1CILi2EEESB_NSA_ILi1EEEEEEEENS5_IJNSA_ILi256EEENSA_ILi64EEESG_EEENS_10bfloat16_tENS5_IJlSC_lEEESI_SJ_NS4_8TiledMMAINS4_8MMA_AtomIJNS4_26SM100_MMA_F16BF16_2x1SM_SSISI_SI_fLi256ELi64ELNS4_4UMMA5MajorE0ELSO_0ELNSN_7ScaleInE0ELSP_0EEEEEENS4_6LayoutINS5_IJSC_SC_SC_EEENS5_IJNSA_ILi0EEESU_SU_EEEEENS5_IJNS4_10UnderscoreESX_SX_EEEEENS4_28SM100_TMA_2SM_LOAD_MULTICASTENS4_14ComposedLayoutINS4_7SwizzleILi3ELi4ELi3EEENS4_18smem_ptr_flag_bitsILi16EEENSS_INS5_IJNSA_ILi8EEESG_EEENS5_IJSG_SC_EEEEEEEvNS4_8identityENS4_18SM100_TMA_2SM_LOADES1A_vS1B_EENS_8epilogue10collective18CollectiveEpilogueINS1E_23Sm100TmaWarpSpecializedILi3ELi2ELi32ELb1ELb0EEEJNS5_IJNSA_ILi128EEESG_SG_EEENS5_IJNSS_IS1J_SC_EENSS_INSA_ILi32EEESC_EEEEESI_SJ_SI_SJ_NS1E_6fusion15FusionCallbacksIS1I_NS1P_17LinearCombinationISI_fSI_fLNS_15FloatRoundStyleE2EEES1K_S1O_JEEENS4_5SM1004TMEM4LOAD26SM100_TMEM_LOAD_32dp32b32xENS4_13SM90_TMA_LOADENS11_INS12_ILi2ELi4ELi3EEES15_NSS_INS5_IJS16_S1M_EEENS5_IJS1M_SC_EEEEEEENS4_39AutoVectorizingCopyWithAssumedAlignmentILi128EEENS4_14SM90_TMA_STOREES24_S26_S26_EEEvvEEEEvNT_6ParamsE)
	.align		4
        /*000c*/ 	.word	index@(__assertfail)
	.align		4
        /*0010*/ 	.word	0x00000000
	.align		4
        /*0014*/ 	.word	0xfffffffe
	.align		4
        /*0018*/ 	.word	0x00000000
	.align		4
        /*001c*/ 	.word	0xfffffffd
	.align		4
        /*0020*/ 	.word	0x00000000
	.align		4
        /*0024*/ 	.word	0xfffffffc


//--------------------- .nv.constant4             --------------------------
	.section	.nv.constant4,"a",@progbits
	.align	8
	.align		8
.nv.constant4:
        /*0000*/ 	.dword	__assertfail
	.align		8
        /*0008*/ 	.dword	__unnamed_1
	.align		8
        /*0010*/ 	.dword	__unnamed_2
	.align		8
        /*0018*/ 	.dword	_ZN40_INTERNAL_4ac716af_4_k_cu_bfcb2f33_308674cuda3std3__45__cpo5beginE
	.align		8
        /*0020*/ 	.dword	_ZN40_INTERNAL_4ac716af_4_k_cu_bfcb2f33_308674cuda3std3__45__cpo3endE
	.align		8
        /*0028*/ 	.dword	_ZN40_INTERNAL_4ac716af_4_k_cu_bfcb2f33_308674cuda3std3__45__cpo6cbeginE
	.align		8
        /*0030*/ 	.dword	_ZN40_INTERNAL_4ac716af_4_k_cu_bfcb2f33_308674cuda3std3__45__cpo4cendE
	.align		8
        /*0038*/ 	.dword	_ZN40_INTERNAL_4ac716af_4_k_cu_bfcb2f33_308674cuda3std3__442_GLOBAL__N__4ac716af_4_k_cu_bfcb2f33_308676ignoreE
	.align		8
        /*0040*/ 	.dword	_ZN40_INTERNAL_4ac716af_4_k_cu_bfcb2f33_308674cuda3std3__419piecewise_constructE
	.align		8
        /*0048*/ 	.dword	_ZN40_INTERNAL_4ac716af_4_k_cu_bfcb2f33_308674cuda3std3__48in_placeE
	.align		8
        /*0050*/ 	.dword	_ZN40_INTERNAL_4ac716af_4_k_cu_bfcb2f33_308674cuda3std6ranges3__45__cpo4swapE
	.align		8
        /*0058*/ 	.dword	_ZN40_INTERNAL_4ac716af_4_k_cu_bfcb2f33_308674cuda3std6ranges3__45__cpo9iter_moveE
	.align		8
        /*0060*/ 	.dword	_ZN40_INTERNAL_4ac716af_4_k_cu_bfcb2f33_308674cute7productE
	.align		8
        /*0068*/ 	.dword	_ZN40_INTERNAL_4ac716af_4_k_cu_bfcb2f33_308674cute1_E
	.align		8
        /*0070*/ 	.dword	$str$25
	.align		8
        /*0078*/ 	.dword	$str$26
	.align		8
        /*0080*/ 	.dword	$str$27
	.align		8
        /*0088*/ 	.dword	$str$28


//--------------------- .text._ZN7cutlass13device_kernelINS_4gemm6kernel13GemmUniversalIN4cute5tupleIJiiiiEEENS1_10collective13CollectiveMmaINS1_35MainloopSm100TmaUmmaWarpSpecializedILi10ELi2ELi4ENS5_IJNS4_1CILi2EEESB_NSA_ILi1EEEEEEEENS5_IJNSA_ILi256EEENSA_ILi64EEESG_EEENS_10bfloat16_tENS5_IJlSC_lEEESI_SJ_NS4_8TiledMMAINS4_8MMA_AtomIJNS4_26SM100_MMA_F16BF16_2x1SM_SSISI_SI_fLi256ELi64ELNS4_4UMMA5MajorE0ELSO_0ELNSN_7ScaleInE0ELSP_0EEEEEENS4_6LayoutINS5_IJSC_SC_SC_EEENS5_IJNSA_ILi0EEESU_SU_EEEEENS5_IJNS4_10UnderscoreESX_SX_EEEEENS4_28SM100_TMA_2SM_LOAD_MULTICASTENS4_14ComposedLayoutINS4_7SwizzleILi3ELi4ELi3EEENS4_18smem_ptr_flag_bitsILi16EEENSS_INS5_IJNSA_ILi8EEESG_EEENS5_IJSG_SC_EEEEEEEvNS4_8identityENS4_18SM100_TMA_2SM_LOADES1A_vS1B_EENS_8epilogue10collective18CollectiveEpilogueINS1E_23Sm100TmaWarpSpecializedILi3ELi2ELi32ELb1ELb0EEEJNS5_IJNSA_ILi128EEESG_SG_EEENS5_IJNSS_IS1J_SC_EENSS_INSA_ILi32EEESC_EEEEESI_SJ_SI_SJ_NS1E_6fusion15FusionCallbacksIS1I_NS1P_17LinearCombinationISI_fSI_fLNS_15FloatRoundStyleE2EEES1K_S1O_JEEENS4_5SM1004TMEM4LOAD26SM100_TMEM_LOAD_32dp32b32xENS4_13SM90_TMA_LOADENS11_INS12_ILi2ELi4ELi3EEES15_NSS_INS5_IJS16_S1M_EEENS5_IJS1M_SC_EEEEEEENS4_39AutoVectorizingCopyWithAssumedAlignmentILi128EEENS4_14SM90_TMA_STOREES24_S26_S26_EEEvvEEEEvNT_6ParamsE --------------------------
	.section	.text._ZN7cutlass13device_kernelINS_4gemm6kernel13GemmUniversalIN4cute5tupleIJiiiiEEENS1_10collective13CollectiveMmaINS1_35MainloopSm100TmaUmmaWarpSpecializedILi10ELi2ELi4ENS5_IJNS4_1CILi2EEESB_NSA_ILi1EEEEEEEENS5_IJNSA_ILi256EEENSA_ILi64EEESG_EEENS_10bfloat16_tENS5_IJlSC_lEEESI_SJ_NS4_8TiledMMAINS4_8MMA_AtomIJNS4_26SM100_MMA_F16BF16_2x1SM_SSISI_SI_fLi256ELi64ELNS4_4UMMA5MajorE0ELSO_0ELNSN_7ScaleInE0ELSP_0EEEEEENS4_6LayoutINS5_IJSC_SC_SC_EEENS5_IJNSA_ILi0EEESU_SU_EEEEENS5_IJNS4_10UnderscoreESX_SX_EEEEENS4_28SM100_TMA_2SM_LOAD_MULTICASTENS4_14ComposedLayoutINS4_7SwizzleILi3ELi4ELi3EEENS4_18smem_ptr_flag_bitsILi16EEENSS_INS5_IJNSA_ILi8EEESG_EEENS5_IJSG_SC_EEEEEEEvNS4_8identityENS4_18SM100_TMA_2SM_LOADES1A_vS1B_EENS_8epilogue10collective18CollectiveEpilogueINS1E_23Sm100TmaWarpSpecializedILi3ELi2ELi32ELb1ELb0EEEJNS5_IJNSA_ILi128EEESG_SG_EEENS5_IJNSS_IS1J_SC_EENSS_INSA_ILi32EEESC_EEEEESI_SJ_SI_SJ_NS1E_6fusion15FusionCallbacksIS1I_NS1P_17LinearCombinationISI_fSI_fLNS_15FloatRoundStyleE2EEES1K_S1O_JEEENS4_5SM1004TMEM4LOAD26SM100_TMEM_LOAD_32dp32b32xENS4_13SM90_TMA_LOADENS11_INS12_ILi2ELi4ELi3EEES15_NSS_INS5_IJS16_S1M_EEENS5_IJS1M_SC_EEEEEEENS4_39AutoVectorizingCopyWithAssumedAlignmentILi128EEENS4_14SM90_TMA_STOREES24_S26_S26_EEEvvEEEEvNT_6ParamsE,"ax",@progbits
	.align	128
.text._ZN7cutlass13device_kernelINS_4gemm6kernel13GemmUniversalIN4cute5tupleIJiiiiEEENS1_10collective13CollectiveMmaINS1_35MainloopSm100TmaUmmaWarpSpecializedILi10ELi2ELi4ENS5_IJNS4_1CILi2EEESB_NSA_ILi1EEEEEEEENS5_IJNSA_ILi256EEENSA_ILi64EEESG_EEENS_10bfloat16_tENS5_IJlSC_lEEESI_SJ_NS4_8TiledMMAINS4_8MMA_AtomIJNS4_26SM100_MMA_F16BF16_2x1SM_SSISI_SI_fLi256ELi64ELNS4_4UMMA5MajorE0ELSO_0ELNSN_7ScaleInE0ELSP_0EEEEEENS4_6LayoutINS5_IJSC_SC_SC_EEENS5_IJNSA_ILi0EEESU_SU_EEEEENS5_IJNS4_10UnderscoreESX_SX_EEEEENS4_28SM100_TMA_2SM_LOAD_MULTICASTENS4_14ComposedLayoutINS4_7SwizzleILi3ELi4ELi3EEENS4_18smem_ptr_flag_bitsILi16EEENSS_INS5_IJNSA_ILi8EEESG_EEENS5_IJSG_SC_EEEEEEEvNS4_8identityENS4_18SM100_TMA_2SM_LOADES1A_vS1B_EENS_8epilogue10collective18CollectiveEpilogueINS1E_23Sm100TmaWarpSpecializedILi3ELi2ELi32ELb1ELb0EEEJNS5_IJNSA_ILi128EEESG_SG_EEENS5_IJNSS_IS1J_SC_EENSS_INSA_ILi32EEESC_EEEEESI_SJ_SI_SJ_NS1E_6fusion15FusionCallbacksIS1I_NS1P_17LinearCombinationISI_fSI_fLNS_15FloatRoundStyleE2EEES1K_S1O_JEEENS4_5SM1004TMEM4LOAD26SM100_TMEM_LOAD_32dp32b32xENS4_13SM90_TMA_LOADENS11_INS12_ILi2ELi4ELi3EEES15_NSS_INS5_IJS16_S1M_EEENS5_IJS1M_SC_EEEEEEENS4_39AutoVectorizingCopyWithAssumedAlignmentILi128EEENS4_14SM90_TMA_STOREES24_S26_S26_EEEvvEEEEvNT_6ParamsE:
        .type           _ZN7cutlass13device_kernelINS_4gemm6kernel13GemmUniversalIN4cute5tupleIJiiiiEEENS1_10collective13CollectiveMmaINS1_35MainloopSm100TmaUmmaWarpSpecializedILi10ELi2ELi4ENS5_IJNS4_1CILi2EEESB_NSA_ILi1EEEEEEEENS5_IJNSA_ILi256EEENSA_ILi64EEESG_EEENS_10bfloat16_tENS5_IJlSC_lEEESI_SJ_NS4_8TiledMMAINS4_8MMA_AtomIJNS4_26SM100_MMA_F16BF16_2x1SM_SSISI_SI_fLi256ELi64ELNS4_4UMMA5MajorE0ELSO_0ELNSN_7ScaleInE0ELSP_0EEEEEENS4_6LayoutINS5_IJSC_SC_SC_EEENS5_IJNSA_ILi0EEESU_SU_EEEEENS5_IJNS4_10UnderscoreESX_SX_EEEEENS4_28SM100_TMA_2SM_LOAD_MULTICASTENS4_14ComposedLayoutINS4_7SwizzleILi3ELi4ELi3EEENS4_18smem_ptr_flag_bitsILi16EEENSS_INS5_IJNSA_ILi8EEESG_EEENS5_IJSG_SC_EEEEEEEvNS4_8identityENS4_18SM100_TMA_2SM_LOADES1A_vS1B_EENS_8epilogue10collective18CollectiveEpilogueINS1E_23Sm100TmaWarpSpecializedILi3ELi2ELi32ELb1ELb0EEEJNS5_IJNSA_ILi128EEESG_SG_EEENS5_IJNSS_IS1J_SC_EENSS_INSA_ILi32EEESC_EEEEESI_SJ_SI_SJ_NS1E_6fusion15FusionCallbacksIS1I_NS1P_17LinearCombinationISI_fSI_fLNS_15FloatRoundStyleE2EEES1K_S1O_JEEENS4_5SM1004TMEM4LOAD26SM100_TMEM_LOAD_32dp32b32xENS4_13SM90_TMA_LOADENS11_INS12_ILi2ELi4ELi3EEES15_NSS_INS5_IJS16_S1M_EEENS5_IJS1M_SC_EEEEEEENS4_39AutoVectorizingCopyWithAssumedAlignmentILi128EEENS4_14SM90_TMA_STOREES24_S26_S26_EEEvvEEEEvNT_6ParamsE,@function
        .size           _ZN7cutlass13device_kernelINS_4gemm6kernel13GemmUniversalIN4cute5tupleIJiiiiEEENS1_10collective13CollectiveMmaINS1_35MainloopSm100TmaUmmaWarpSpecializedILi10ELi2ELi4ENS5_IJNS4_1CILi2EEESB_NSA_ILi1EEEEEEEENS5_IJNSA_ILi256EEENSA_ILi64EEESG_EEENS_10bfloat16_tENS5_IJlSC_lEEESI_SJ_NS4_8TiledMMAINS4_8MMA_AtomIJNS4_26SM100_MMA_F16BF16_2x1SM_SSISI_SI_fLi256ELi64ELNS4_4UMMA5MajorE0ELSO_0ELNSN_7ScaleInE0ELSP_0EEEEEENS4_6LayoutINS5_IJSC_SC_SC_EEENS5_IJNSA_ILi0EEESU_SU_EEEEENS5_IJNS4_10UnderscoreESX_SX_EEEEENS4_28SM100_TMA_2SM_LOAD_MULTICASTENS4_14ComposedLayoutINS4_7SwizzleILi3ELi4ELi3EEENS4_18smem_ptr_flag_bitsILi16EEENSS_INS5_IJNSA_ILi8EEESG_EEENS5_IJSG_SC_EEEEEEEvNS4_8identityENS4_18SM100_TMA_2SM_LOADES1A_vS1B_EENS_8epilogue10collective18CollectiveEpilogueINS1E_23Sm100TmaWarpSpecializedILi3ELi2ELi32ELb1ELb0EEEJNS5_IJNSA_ILi128EEESG_SG_EEENS5_IJNSS_IS1J_SC_EENSS_INSA_ILi32EEESC_EEEEESI_SJ_SI_SJ_NS1E_6fusion15FusionCallbacksIS1I_NS1P_17LinearCombinationISI_fSI_fLNS_15FloatRoundStyleE2EEES1K_S1O_JEEENS4_5SM1004TMEM4LOAD26SM100_TMEM_LOAD_32dp32b32xENS4_13SM90_TMA_LOADENS11_INS12_ILi2ELi4ELi3EEES15_NSS_INS5_IJS16_S1M_EEENS5_IJS1M_SC_EEEEEEENS4_39AutoVectorizingCopyWithAssumedAlignmentILi128EEENS4_14SM90_TMA_STOREES24_S26_S26_EEEvvEEEEvNT_6ParamsE,(.L_x_194 - _ZN7cutlass13device_kernelINS_4gemm6kernel13GemmUniversalIN4cute5tupleIJiiiiEEENS1_10collective13CollectiveMmaINS1_35MainloopSm100TmaUmmaWarpSpecializedILi10ELi2ELi4ENS5_IJNS4_1CILi2EEESB_NSA_ILi1EEEEEEEENS5_IJNSA_ILi256EEENSA_ILi64EEESG_EEENS_10bfloat16_tENS5_IJlSC_lEEESI_SJ_NS4_8TiledMMAINS4_8MMA_AtomIJNS4_26SM100_MMA_F16BF16_2x1SM_SSISI_SI_fLi256ELi64ELNS4_4UMMA5MajorE0ELSO_0ELNSN_7ScaleInE0ELSP_0EEEEEENS4_6LayoutINS5_IJSC_SC_SC_EEENS5_IJNSA_ILi0EEESU_SU_EEEEENS5_IJNS4_10UnderscoreESX_SX_EEEEENS4_28SM100_TMA_2SM_LOAD_MULTICASTENS4_14ComposedLayoutINS4_7SwizzleILi3ELi4ELi3EEENS4_18smem_ptr_flag_bitsILi16EEENSS_INS5_IJNSA_ILi8EEESG_EEENS5_IJSG_SC_EEEEEEEvNS4_8identityENS4_18SM100_TMA_2SM_LOADES1A_vS1B_EENS_8epilogue10collective18CollectiveEpilogueINS1E_23Sm100TmaWarpSpecializedILi3ELi2ELi32ELb1ELb0EEEJNS5_IJNSA_ILi128EEESG_SG_EEENS5_IJNSS_IS1J_SC_EENSS_INSA_ILi32EEESC_EEEEESI_SJ_SI_SJ_NS1E_6fusion15FusionCallbacksIS1I_NS1P_17LinearCombinationISI_fSI_fLNS_15FloatRoundStyleE2EEES1K_S1O_JEEENS4_5SM1004TMEM4LOAD26SM100_TMEM_LOAD_32dp32b32xENS4_13SM90_TMA_LOADENS11_INS12_ILi2ELi4ELi3EEES15_NSS_INS5_IJS16_S1M_EEENS5_IJS1M_SC_EEEEEEENS4_39AutoVectorizingCopyWithAssumedAlignmentILi128EEENS4_14SM90_TMA_STOREES24_S26_S26_EEEvvEEEEvNT_6ParamsE)
        .other          _ZN7cutlass13device_kernelINS_4gemm6kernel13GemmUniversalIN4cute5tupleIJiiiiEEENS1_10collective13CollectiveMmaINS1_35MainloopSm100TmaUmmaWarpSpecializedILi10ELi2ELi4ENS5_IJNS4_1CILi2EEESB_NSA_ILi1EEEEEEEENS5_IJNSA_ILi256EEENSA_ILi64EEESG_EEENS_10bfloat16_tENS5_IJlSC_lEEESI_SJ_NS4_8TiledMMAINS4_8MMA_AtomIJNS4_26SM100_MMA_F16BF16_2x1SM_SSISI_SI_fLi256ELi64ELNS4_4UMMA5MajorE0ELSO_0ELNSN_7ScaleInE0ELSP_0EEEEEENS4_6LayoutINS5_IJSC_SC_SC_EEENS5_IJNSA_ILi0EEESU_SU_EEEEENS5_IJNS4_10UnderscoreESX_SX_EEEEENS4_28SM100_TMA_2SM_LOAD_MULTICASTENS4_14ComposedLayoutINS4_7SwizzleILi3ELi4ELi3EEENS4_18smem_ptr_flag_bitsILi16EEENSS_INS5_IJNSA_ILi8EEESG_EEENS5_IJSG_SC_EEEEEEEvNS4_8identityENS4_18SM100_TMA_2SM_LOADES1A_vS1B_EENS_8epilogue10collective18CollectiveEpilogueINS1E_23Sm100TmaWarpSpecializedILi3ELi2ELi32ELb1ELb0EEEJNS5_IJNSA_ILi128EEESG_SG_EEENS5_IJNSS_IS1J_SC_EENSS_INSA_ILi32EEESC_EEEEESI_SJ_SI_SJ_NS1E_6fusion15FusionCallbacksIS1I_NS1P_17LinearCombinationISI_fSI_fLNS_15FloatRoundStyleE2EEES1K_S1O_JEEENS4_5SM1004TMEM4LOAD26SM100_TMEM_LOAD_32dp32b32xENS4_13SM90_TMA_LOADENS11_INS12_ILi2ELi4ELi3EEES15_NSS_INS5_IJS16_S1M_EEENS5_IJS1M_SC_EEEEEEENS4_39AutoVectorizingCopyWithAssumedAlignmentILi128EEENS4_14SM90_TMA_STOREES24_S26_S26_EEEvvEEEEvNT_6ParamsE,@"STO_CUDA_ENTRY STV_DEFAULT"
_ZN7cutlass13device_kernelINS_4gemm6kernel13GemmUniversalIN4cute5tupleIJiiiiEEENS1_10collective13CollectiveMmaINS1_35MainloopSm100TmaUmmaWarpSpecializedILi10ELi2ELi4ENS5_IJNS4_1CILi2EEESB_NSA_ILi1EEEEEEEENS5_IJNSA_ILi256EEENSA_ILi64EEESG_EEENS_10bfloat16_tENS5_IJlSC_lEEESI_SJ_NS4_8TiledMMAINS4_8MMA_AtomIJNS4_26SM100_MMA_F16BF16_2x1SM_SSISI_SI_fLi256ELi64ELNS4_4UMMA5MajorE0ELSO_0ELNSN_7ScaleInE0ELSP_0EEEEEENS4_6LayoutINS5_IJSC_SC_SC_EEENS5_IJNSA_ILi0EEESU_SU_EEEEENS5_IJNS4_10UnderscoreESX_SX_EEEEENS4_28SM100_TMA_2SM_LOAD_MULTICASTENS4_14ComposedLayoutINS4_7SwizzleILi3ELi4ELi3EEENS4_18smem_ptr_flag_bitsILi16EEENSS_INS5_IJNSA_ILi8EEESG_EEENS5_IJSG_SC_EEEEEEEvNS4_8identityENS4_18SM100_TMA_2SM_LOADES1A_vS1B_EENS_8epilogue10collective18CollectiveEpilogueINS1E_23Sm100TmaWarpSpecializedILi3ELi2ELi32ELb1ELb0EEEJNS5_IJNSA_ILi128EEESG_SG_EEENS5_IJNSS_IS1J_SC_EENSS_INSA_ILi32EEESC_EEEEESI_SJ_SI_SJ_NS1E_6fusion15FusionCallbacksIS1I_NS1P_17LinearCombinationISI_fSI_fLNS_15FloatRoundStyleE2EEES1K_S1O_JEEENS4_5SM1004TMEM4LOAD26SM100_TMEM_LOAD_32dp32b32xENS4_13SM90_TMA_LOADENS11_INS12_ILi2ELi4ELi3EEES15_NSS_INS5_IJS16_S1M_EEENS5_IJS1M_SC_EEEEEEENS4_39AutoVectorizingCopyWithAssumedAlignmentILi128EEENS4_14SM90_TMA_STOREES24_S26_S26_EEEvvEEEEvNT_6ParamsE:
[----:B------:R-:W1:Y:S01]  /*0000*/  LDC R1, c[0x0][0x37c] ;  /* 0x0000df00ff017b82 */ /* 0x000e620000000800 */
[----:B------:R-:W2:Y:S01]  /*0010*/  S2R R92, SR_TID.X ;  /* 0x00000000005c7919 */ /* 0x000ea20000002100 */
[----:B------:R-:W3:Y:S06]  /*0020*/  LDCU.64 UR8, c[0x0][0x890] ;  /* 0x00011200ff0877ac */ /* 0x000eec0008000a00 */
[----:B------:R-:W4:Y:S01]  /*0030*/  S2UR UR4, SR_CgaCtaId ;  /* 0x00000000000479c3 */ /* 0x000f220000008800 */
[----:B------:R-:W-:Y:S02]  /*0040*/  PRMT R84, RZ, 0x7610, R84 ;  /* 0x00007610ff547816 */ /* 0x000fe40000000054 */
[----:B------:R-:W-:Y:S01]  /*0050*/  ELECT P1, URZ, PT ;  /* 0x0000000000ff782f */ /* 0x000fe20003820000 */
[----:B---3--:R-:W-:-:S04]  /*0060*/  UISETP.NE.U32.AND UP0, UPT, UR8, URZ, UPT ;  /* 0x000000ff0800728c */ /* 0x008fc8000bf05070 */
[----:B------:R-:W-:Y:S02]  /*0070*/  UISETP.NE.AND.EX UP0, UPT, UR9, URZ, UPT, UP0 ;  /* 0x000000ff0900728c */ /* 0x000fe4000bf05300 */
[----:B----4-:R-:W-:Y:S02]  /*0080*/  ULOP3.LUT UR46, UR4, 0x1, URZ, 0xc0, !UPT ;  /* 0x00000001042e7892 */ /* 0x010fe4000f8ec0ff */
[----:B------:R-:W-:Y:S01]  /*0090*/  ULOP3.LUT UR45, UR4, 0x1, URZ, 0x3c, !UPT ;  /* 0x00000001042d7892 */ /* 0x000fe2000f8e3cff */
[----:B--2---:R-:W-:-:S05]  /*00a0*/  SHF.R.U32.HI R85, RZ, 0x5, R92 ;  /* 0x00000005ff557819 */ /* 0x004fca000001165c */
[----:B------:R-:W2:Y:S02]  /*00b0*/  SHFL.IDX PT, R0, R85, RZ, 0x1f ;  /* 0x00001fff55007589 */ /* 0x000ea400000e0000 */
[----:B--2---:R-:W-:Y:S01]  /*00c0*/  R2UR UR13, R0 ;  /* 0x00000000000d72ca */ /* 0x004fe200000e0000 */
[----:B-1----:R-:W-:-:S14]  /*00d0*/  BRA.U UP0, `(.L_x_0) ;  /* 0x0000000100307547 */ /* 0x002fdc000b800000 */
[----:B------:R-:W1:Y:S02]  /*00e0*/  LDCU.64 UR4, c[0x0][0x888] ;  /* 0x00011100ff0477ac */ /* 0x000e640008000a00 */
[----:B-1----:R-:W-:-:S04]  /*00f0*/  UISETP.NE.U32.AND UP0, UPT, UR4, URZ, UPT ;  /* 0x000000ff0400728c */ /* 0x002fc8000bf05070 */
[----:B------:R-:W-:-:S09]  /*0100*/  UISETP.NE.AND.EX UP0, UPT, UR5, URZ, UPT, UP0 ;  /* 0x000000ff0500728c */ /* 0x000fd2000bf05300 */
[----:B------:R-:W-:Y:S05]  /*0110*/  BRA.U !UP0, `(.L_x_1) ;  /* 0x0000000108147547 */ /* 0x000fea000b800000 */
[----:B------:R-:W1:Y:S01]  /*0120*/  LDC.64 R2, c[0x0][0x888] ;  /* 0x00022200ff027b82 */ /* 0x000e620000000a00 */
[----:B------:R-:W1:Y:S02]  /*0130*/  LDCU.64 UR4, c[0x0][0x358] ;  /* 0x00006b00ff0477ac */ /* 0x000e640008000a00 */
[----:B-1----:R1:W5:Y:S01]  /*0140*/  LDG.E R41, desc[UR4][R2.64] ;  /* 0x0000000402297981 */ /* 0x002362000c1e1900 */
[----:B------:R-:W-:Y:S01]  /*0150*/  HFMA2 R84, -RZ, RZ, 0, 5.9604644775390625e-08 ;  /* 0x00000001ff547431 */ /* 0x000fe200000001ff */
[----:B------:R-:W-:Y:S05]  /*0160*/  BRA `(.L_x_0) ;  /* 0x00000000000c7947 */ /* 0x000fea0003800000 */
.L_x_1:
[----:B------:R-:W1:Y:S01]  /*0170*/  LDCU UR4, c[0x0][0x880] ;  /* 0x00011000ff0477ac */ /* 0x000e620008000800 */
[----:B------:R-:W-:Y:S01]  /*0180*/  HFMA2 R84, -RZ, RZ, 0, 5.9604644775390625e-08 ;  /* 0x00000001ff547431 */ /* 0x000fe200000001ff */
[----:B-1----:R-:W-:-:S07]  /*0190*/  MOV R41, UR4 ;  /* 0x0000000400297c02 */ /* 0x002fce0008000f00 */
.L_x_0:
[----:B------:R-:W2:Y:S02]  /*01a0*/  LDCU.64 UR4, c[0x0][0x8b0] ;  /* 0x00011600ff0477ac */ /* 0x000ea40008000a00 */
[----:B--2---:R-:W-:-:S04]  /*01b0*/  UISETP.NE.U32.AND UP0, UPT, UR4, URZ, UPT ;  /* 0x000000ff0400728c */ /* 0x004fc8000bf05070 */
[----:B------:R-:W-:-:S09]  /*01c0*/  UISETP.NE.AND.EX UP0, UPT, UR5, URZ, UPT, UP0 ;  /* 0x000000ff0500728c */ /* 0x000fd2000bf05300 */
[----:B------:R-:W-:Y:S05]  /*01d0*/  BRA.U UP0, `(.L_x_2) ;  /* 0x0000000100287547 */ /* 0x000fea000b800000 */
[----:B------:R-:W2:Y:S02]  /*01e0*/  LDCU.64 UR4, c[0x0][0x8a8] ;  /* 0x00011500ff0477ac */ /* 0x000ea40008000a00 */
[----:B--2---:R-:W-:-:S04]  /*01f0*/  UISETP.NE.U32.AND UP0, UPT, UR4, URZ, UPT ;  /* 0x000000ff0400728c */ /* 0x004fc8000bf05070 */
[----:B------:R-:W-:-:S09]  /*0200*/  UISETP.NE.AND.EX UP0, UPT, UR5, URZ, UPT, UP0 ;  /* 0x000000ff0500728c */ /* 0x000fd2000bf05300 */
[----:B------:R-:W-:Y:S05]  /*0210*/  BRA.U !UP0, `(.L_x_3) ;  /* 0x0000000108107547 */ /* 0x000fea000b800000 */
[----:B------:R-:W2:Y:S01]  /*0220*/  LDC.64 R38, c[0x0][0x8a8] ;  /* 0x00022a00ff267b82 */ /* 0x000ea20000000a00 */
[----:B------:R-:W2:Y:S02]  /*0230*/  LDCU.64 UR4, c[0x0][0x358] ;  /* 0x00006b00ff0477ac */ /* 0x000ea40008000a00 */
[----:B--2---:R2:W5:Y:S01]  /*0240*/  LDG.E R38, desc[UR4][R38.64] ;  /* 0x0000000426267981 */ /* 0x004562000c1e1900 */
[----:B------:R-:W-:Y:S05]  /*0250*/  BRA `(.L_x_2) ;  /* 0x0000000000087947 */ /* 0x000fea0003800000 */
.L_x_3:
[----:B------:R-:W2:Y:S02]  /*0260*/  LDCU UR4, c[0x0][0x8a0] ;  /* 0x00011400ff0477ac */ /* 0x000ea40008000800 */
[----:B--2---:R-:W-:Y:S02]  /*0270*/  MOV R38, UR4 ;  /* 0x0000000400267c02 */ /* 0x004fe40008000f00 */
.L_x_2:
[----:B------:R-:W-:Y:S01]  /*0280*/  IMAD.U32 R0, RZ, RZ, UR13 ;  /* 0x0000000dff007e24 */ /* 0x000fe2000f8e00ff */
[----:B------:R-:W-:Y:S04]  /*0290*/  BSSY.RECONVERGENT B0, `(.L_x_4) ;  /* 0x000000c000007945 */ /* 0x000fe80003800200 */
[C---:B------:R-:W-:Y:S02]  /*02a0*/  ISETP.NE.OR P2, PT, R0.reuse, 0x1, !P1 ;  /* 0x000000010000780c */ /* 0x040fe40004f45670 */
[----:B------:R-:W-:-:S11]  /*02b0*/  ISETP.NE.OR P0, PT, R0, 0x3, !P1 ;  /* 0x000000030000780c */ /* 0x000fd60004f05670 */
[----:B------:R-:W-:Y:S05]  /*02c0*/  @P2 BRA `(.L_x_5) ;  /* 0x0000000000202947 */ /* 0x000fea0003800000 */
[----:B------:R-:W3:Y:S02]  /*02d0*/  LDCU.64 UR4, c[0x0][0x348] ;  /* 0x00006900ff0477ac */ /* 0x000ee40008000a00 */
[----:B---3--:R-:W-:Y:S02]  /*02e0*/  UIADD3 UR6, UP1, UPT, UR4, 0x80, URZ ;  /* 0x0000008004067890 */ /* 0x008fe4000ff3e0ff */
[----:B------:R-:W-:Y:S02]  /*02f0*/  UIADD3 UR4, UP0, UPT, UR4, 0x180, URZ ;  /* 0x0000018004047890 */ /* 0x000fe4000ff1e0ff */
[----:B------:R-:W-:Y:S02]  /*0300*/  UIADD3.X UR7, UPT, UPT, URZ, UR5, URZ, UP1, !UPT ;  /* 0x00000005ff077290 */ /* 0x000fe40008ffe4ff */
[----:B------:R-:W-:-:S07]  /*0310*/  UIADD3.X UR5, UPT, UPT, URZ, UR5, URZ, UP0, !UPT ;  /* 0x00000005ff057290 */ /* 0x000fce00087fe4ff */
[----:B------:R3:W-:Y:S02]  /*0320*/  UTMACCTL.PF [UR6] ;  /* 0x00000000060079b9 */ /* 0x0007e40008040000 */
[----:B------:R3:W-:Y:S02]  /*0330*/  UTMACCTL.PF [UR4] ;  /* 0x00000000040079b9 */ /* 0x0007e40008040000 */
[----:B---3--:R-:W-:Y:S01]  /*0340*/  NOP ;  /* 0x0000000000007918 */ /* 0x008fe20000000000 */
.L_x_5:
[----:B------:R-:W-:Y:S05]  /*0350*/  BSYNC.RECONVERGENT B0 ;  /* 0x0000000000007941 */ /* 0x000fea0003800200 */
.L_x_4:
[----:B------:R-:W-:Y:S04]  /*0360*/  BSSY.RECONVERGENT B0, `(.L_x_6) ;  /* 0x000000a000007945 */ /* 0x000fe80003800200 */
        /* <DEDUP_REMOVED lines=9> */
.L_x_7:
[----:B------:R-:W-:Y:S05]  /*0400*/  BSYNC.RECONVERGENT B0 ;  /* 0x0000000000007941 */ /* 0x000fea0003800200 */
.L_x_6:
[----:B------:R-:W3:Y:S01]  /*0410*/  LDCU.64 UR4, c[0x0][0x888] ;  /* 0x00011100ff0477ac */ /* 0x000ee20008000a00 */
[----:B------:R-:W-:Y:S02]  /*0420*/  UISETP.EQ.U32.AND UP1, UPT, UR8, URZ, UPT ;  /* 0x000000ff0800728c */ /* 0x000fe4000bf22070 */
[----:B------:R-:W-:Y:S02]  /*0430*/  UPLOP3.LUT UP3, UPT, UPT, UPT, UPT, 0x80, 0x8 ;  /* 0x000000000008789c */ /* 0x000fe40003f6f070 */
[----:B---3--:R-:W-:-:S04]  /*0440*/  UISETP.NE.U32.AND UP0, UPT, UR4, URZ, UPT ;  /* 0x000000ff0400728c */ /* 0x008fc8000bf05070 */
[----:B------:R-:W-:-:S04]  /*0450*/  UISETP.NE.AND.EX UP0, UPT, UR5, URZ, UPT, UP0 ;  /* 0x000000ff0500728c */ /* 0x000fc8000bf05300 */
[----:B------:R-:W-:-:S04]  /*0460*/  UISETP.EQ.OR.EX UP2, UPT, UR9, URZ, !UP0, UP1 ;  /* 0x000000ff0900728c */ /* 0x000fc8000c742710 */
[----:B------:R-:W-:-:S06]  /*0470*/  UP2UR UR4, UPR, URZ, 0x4 ;  /* 0x00000004ff047883 */ /* 0x000fcc0008000000 */
[----:B------:R-:W-:Y:S01]  /*0480*/  MOV R88, UR4 ;  /* 0x0000000400587c02 */ /* 0x000fe20008000f00 */
[----:B------:R-:W-:Y:S06]  /*0490*/  BRA.U !UP2, `(.L_x_8) ;  /* 0x000000010a207547 */ /* 0x000fec000b800000 */
[----:B------:R-:W-:Y:S01]  /*04a0*/  UISETP.NE.U32.AND UP1, UPT, UR8, URZ, UPT ;  /* 0x000000ff0800728c */ /* 0x000fe2000bf25070 */
[----:B-----5:R-:W-:Y:S01]  /*04b0*/  FSETP.NEU.AND P0, PT, R41, RZ, PT ;  /* 0x000000ff2900720b */ /* 0x020fe20003f0d000 */
[----:B------:R-:W-:Y:S02]  /*04c0*/  USEL UR4, URZ, 0xffffffff, UP0 ;  /* 0xffffffffff047887 */ /* 0x000fe40008000000 */
[----:B------:R-:W-:-:S10]  /*04d0*/  UISETP.NE.AND.EX UP1, UPT, UR9, URZ, UPT, UP1 ;  /* 0x000000ff0900728c */ /* 0x000fd4000bf25310 */
[----:B------:R-:W-:Y:S01]  /*04e0*/  VOTEU.ANY UP0, P0 ;  /* 0x0000000000ff7886 */ /* 0x000fe20000000100 */
[----:B------:R-:W-:-:S04]  /*04f0*/  @!UP1 USEL UR4, URZ, 0xffffffff, UP0 ;  /* 0xffffffffff049887 */ /* 0x000fc80008000000 */
[----:B------:R-:W-:-:S04]  /*0500*/  ULOP3.LUT UR4, UR4, 0x1, URZ, 0xc0, !UPT ;  /* 0x0000000104047892 */ /* 0x000fc8000f8ec0ff */
[----:B------:R-:W-:-:S11]  /*0510*/  UISETP.NE.U32.AND UP3, UPT, UR4, 0x1, UPT ;  /* 0x000000010400788c */ /* 0x000fd6000bf65070 */
.L_x_8:
[----:B------:R-:W3:Y:S01]  /*0520*/  SHFL.IDX PT, R0, R85, RZ, 0x1f ;  /* 0x00001fff55007589 */ /* 0x000ee200000e0000 */
[----:B------:R-:W-:-:S04]  /*0530*/  UISETP.NE.AND UP0, UPT, UR13, 0x2, UPT ;  /* 0x000000020d00788c */ /* 0x000fc8000bf05270 */
[----:B------:R-:W-:Y:S02]  /*0540*/  UISETP.EQ.AND UP1, UPT, UR46, URZ, !UP0 ;  /* 0x000000ff2e00728c */ /* 0x000fe4000c722270 */
[----:B------:R-:W-:-:S04]  /*0550*/  USEL UR37, URZ, 0x1, UP0 ;  /* 0x00000001ff257887 */ /* 0x000fc80008000000 */
[----:B------:R-:W-:Y:S02]  /*0560*/  PLOP3.LUT P3, PT, P1, PT, UP1, 0x80, 0x8 ;  /* 0x000000000008781c */ /* 0x000fe40000f6f018 */
[----:B---3--:R-:W-:-:S13]  /*0570*/  ISETP.NE.AND P0, PT, R0, RZ, PT ;  /* 0x000000ff0000720c */ /* 0x008fda0003f05270 */
[----:B------:R-:W-:Y:S05]  /*0580*/  @P0 BRA `(.L_x_9) ;  /* 0x0000000000940947 */ /* 0x000fea0003800000 */
[----:B------:R-:W-:Y:S01]  /*0590*/  ELECT P0, URZ, PT ;  /* 0x0000000000ff782f */ /* 0x000fe20003800000 */
[----:B------:R-:W-:-:S12]  /*05a0*/  BSSY.RECONVERGENT B0, `(.L_x_9) ;  /* 0x0000023000007945 */ /* 0x000fd80003800200 */
[----:B------:R-:W-:Y:S05]  /*05b0*/  @!P0 BRA `(.L_x_10) ;  /* 0x0000000000848947 */ /* 0x000fea0003800000 */
[----:B------:R-:W3:Y:S01]  /*05c0*/  S2UR UR5, SR_CgaCtaId ;  /* 0x00000000000579c3 */ /* 0x000ee20000008800 */
[----:B------:R-:W-:Y:S01]  /*05d0*/  UMOV UR4, 0x400 ;  /* 0x0000040000047882 */ /* 0x000fe20000000000 */
[----:B------:R-:W-:Y:S01]  /*05e0*/  UMOV UR8, 0x1 ;  /* 0x0000000100087882 */ /* 0x000fe20000000000 */
[----:B------:R-:W-:Y:S01]  /*05f0*/  UMOV UR6, 0x2 ;  /* 0x0000000200067882 */ /* 0x000fe20000000000 */
[----:B------:R-:W-:-:S04]  /*0600*/  UIADD3 UR8, UPT, UPT, -UR8, 0x100000, URZ ;  /* 0x0010000008087890 */ /* 0x000fc8000fffe1ff */
[----:B------:R-:W-:Y:S02]  /*0610*/  USHF.L.U32 UR9, UR8, 0xb, URZ ;  /* 0x0000000b08097899 */ /* 0x000fe400080006ff */
[----:B------:R-:W-:Y:S02]  /*0620*/  USHF.L.U32 UR8, UR8, 0x1, URZ ;  /* 0x0000000108087899 */ /* 0x000fe400080006ff */
[----:B------:R-:W-:-:S04]  /*0630*/  UIADD3 UR6, UPT, UPT, -UR6, 0x100000, URZ ;  /* 0x0010000006067890 */ /* 0x000fc8000fffe1ff */
[----:B------:R-:W-:Y:S02]  /*0640*/  USHF.L.U32 UR7, UR6, 0xb, URZ ;  /* 0x0000000b06077899 */ /* 0x000fe400080006ff */
[----:B------:R-:W-:Y:S02]  /*0650*/  USHF.L.U32 UR6, UR6, 0x1, URZ ;  /* 0x0000000106067899 */ /* 0x000fe400080006ff */
[----:B---3--:R-:W-:Y:S01]  /*0660*/  ULEA UR4, UR5, UR4, 0x18 ;  /* 0x0000000405047291 */ /* 0x008fe2000f8ec0ff */
[----:B------:R-:W3:Y:S11]  /*0670*/  FENCE.VIEW.ASYNC.S ;  /* 0x00000000000073c6 */ /* 0x000ef60000000000 */
[----:B---3--:R3:W4:Y:S01]  /*0680*/  SYNCS.EXCH.64 URZ, [UR4], UR8 ;  /* 0x0000000804ff75b2 */ /* 0x0087220008000100 */
[----:B------:R3:W1:Y:S01]  /*0690*/  SYNCS.EXCH.64 URZ, [UR4+0x50], UR6 ;  /* 0x0000500604ff75b2 */ /* 0x0006620008000100 */
        /* <DEDUP_REMOVED lines=17> */
[----:B------:R3:W1:Y:S02]  /*07b0*/  SYNCS.EXCH.64 URZ, [UR4+0x98], UR6 ;  /* 0x0000980604ff75b2 */ /* 0x0006640008000100 */
[----:B---3--:R-:W-:Y:S01]  /*07c0*/  NOP ;  /* 0x0000000000007918 */ /* 0x008fe20000000000 */
.L_x_10:
[----:B------:R-:W-:Y:S05]  /*07d0*/  BSYNC.RECONVERGENT B0 ;  /* 0x0000000000007941 */ /* 0x000fea0003800200 */
.L_x_9:
[----:B------:R-:W3:Y:S01]  /*07e0*/  SHFL.IDX PT, R0, R85, RZ, 0x1f ;  /* 0x00001fff55007589 */ /* 0x000ee200000e0000 */
[----:B------:R-:W-:Y:S01]  /*07f0*/  NOP ;  /* 0x0000000000007918 */ /* 0x000fe20000000000 */
[----:B---3--:R-:W-:-:S13]  /*0800*/  ISETP.NE.AND P0, PT, R0, 0x1, PT ;  /* 0x000000010000780c */ /* 0x008fda0003f05270 */
[----:B------:R-:W-:Y:S05]  /*0810*/  @P0 BRA `(.L_x_11) ;  /* 0x0000000000500947 */ /* 0x000fea0003800000 */
        /* <DEDUP_REMOVED lines=9> */
[----:B------:R-:W-:Y:S01]  /*08b0*/  USHF.L.U32 UR6, UR6, 0x1, URZ ;  /* 0x0000000106067899 */ /* 0x000fe200080006ff */
[----:B------:R-:W-:Y:S01]  /*08c0*/  ELECT P0, URZ, PT ;  /* 0x0000000000ff782f */ /* 0x000fe20003800000 */
[----:B---3--:R-:W-:Y:S01]  /*08d0*/  ULEA UR4, UR5, UR4, 0x18 ;  /* 0x0000000405047291 */ /* 0x008fe2000f8ec0ff */
[----:B------:R-:W3:Y:S11]  /*08e0*/  FENCE.VIEW.ASYNC.S ;  /* 0x00000000000073c6 */ /* 0x000ef60000000000 */
[----:B---3--:R3:W1:Y:S01]  /*08f0*/  SYNCS.EXCH.64 URZ, [UR4+0xa0], UR8 ;  /* 0x0000a00804ff75b2 */ /* 0x0086620008000100 */
[----:B------:R3:W1:Y:S01]  /*0900*/  SYNCS.EXCH.64 URZ, [UR4+0xb8], UR6 ;  /* 0x0000b80604ff75b2 */ /* 0x0006620008000100 */
[----:B------:R3:W1:Y:S01]  /*0910*/  SYNCS.EXCH.64 URZ, [UR4+0xa8], UR8 ;  /* 0x0000a80804ff75b2 */ /* 0x0006620008000100 */
[----:B------:R3:W1:Y:S01]  /*0920*/  SYNCS.EXCH.64 URZ, [UR4+0xc0], UR6 ;  /* 0x0000c00604ff75b2 */ /* 0x0006620008000100 */
[----:B------:R3:W1:Y:S01]  /*0930*/  SYNCS.EXCH.64 URZ, [UR4+0xb0], UR8 ;  /* 0x0000b00804ff75b2 */ /* 0x0006620008000100 */
[----:B------:R3:W1:Y:S01]  /*0940*/  SYNCS.EXCH.64 URZ, [UR4+0xc8], UR6 ;  /* 0x0000c80604ff75b2 */ /* 0x0006620008000100 */
[----:B------:R-:W-:Y:S01]  /*0950*/  NOP ;  /* 0x0000000000007918 */ /* 0x000fe20000000000 */
.L_x_11:
[----:B------:R-:W2:Y:S01]  /*0960*/  SHFL.IDX PT, R0, R85, RZ, 0x1f ;  /* 0x00001fff55007589 */ /* 0x000ea200000e0000 */
[----:B------:R-:W-:Y:S01]  /*0970*/  NOP ;  /* 0x0000000000007918 */ /* 0x000fe20000000000 */
[----:B--2---:R-:W-:-:S13]  /*0980*/  ISETP.NE.AND P0, PT, R0, 0x3, PT ;  /* 0x000000030000780c */ /* 0x004fda0003f05270 */
[----:B------:R-:W-:Y:S05]  /*0990*/  @P0 BRA `(.L_x_12) ;  /* 0x0000000000300947 */ /* 0x000fea0003800000 */
[----:B------:R-:W2:Y:S01]  /*09a0*/  S2UR UR5, SR_CgaCtaId ;  /* 0x00000000000579c3 */ /* 0x000ea20000008800 */
[----:B---3--:R-:W-:Y:S01]  /*09b0*/  UMOV UR6, 0x400 ;  /* 0x0000040000067882 */ /* 0x008fe20000000000 */
[----:B------:R-:W-:Y:S01]  /*09c0*/  UMOV UR4, 0x20 ;  /* 0x0000002000047882 */ /* 0x000fe20000000000 */
[----:B------:R-:W-:Y:S01]  /*09d0*/  ELECT P0, URZ, PT ;  /* 0x0000000000ff782f */ /* 0x000fe20003800000 */
[----:B--2---:R-:W-:Y:S02]  /*09e0*/  ULEA UR6, UR5, UR6, 0x18 ;  /* 0x0000000605067291 */ /* 0x004fe4000f8ec0ff */
[----:B------:R-:W-:-:S04]  /*09f0*/  UIADD3 UR4, UPT, UPT, -UR4, 0x100000, URZ ;  /* 0x0010000004047890 */ /* 0x000fc8000fffe1ff */
[----:B------:R-:W-:Y:S02]  /*0a00*/  USHF.L.U32 UR5, UR4, 0xb, URZ ;  /* 0x0000000b04057899 */ /* 0x000fe400080006ff */
[----:B------:R-:W-:Y:S01]  /*0a10*/  USHF.L.U32 UR4, UR4, 0x1, URZ ;  /* 0x0000000104047899 */ /* 0x000fe200080006ff */
[----:B------:R-:W2:Y:S11]  /*0a20*/  FENCE.VIEW.ASYNC.S ;  /* 0x00000000000073c6 */ /* 0x000eb60000000000 */
[----:B--2---:R2:W3:Y:S01]  /*0a30*/  SYNCS.EXCH.64 URZ, [UR6+0xd0], UR4 ;  /* 0x0000d00406ff75b2 */ /* 0x0044e20008000100 */
[----:B------:R2:W1:Y:S01]  /*0a40*/  SYNCS.EXCH.64 URZ, [UR6+0xd8], UR4 ;  /* 0x0000d80406ff75b2 */ /* 0x0004620008000100 */
[----:B------:R-:W-:Y:S01]  /*0a50*/  NOP ;  /* 0x0000000000007918 */ /* 0x000fe20000000000 */
.L_x_12:
[----:B------:R-:W4:Y:S01]  /*0a60*/  SHFL.IDX PT, R0, R85, RZ, 0x1f ;  /* 0x00001fff55007589 */ /* 0x000f2200000e0000 */
[----:B------:R-:W-:Y:S01]  /*0a70*/  NOP ;  /* 0x0000000000007918 */ /* 0x000fe20000000000 */
[----:B----4-:R-:W-:-:S13]  /*0a80*/  ISETP.NE.AND P0, PT, R0, 0x4, PT ;  /* 0x000000040000780c */ /* 0x010fda0003f05270 */
[----:B------:R-:W-:Y:S05]  /*0a90*/  @P0 BRA `(.L_x_13) ;  /* 0x00000000004c0947 */ /* 0x000fea0003800000 */
[----:B--2---:R-:W2:Y:S01]  /*0aa0*/  S2UR UR5, SR_CgaCtaId ;  /* 0x00000000000579c3 */ /* 0x004ea20000008800 */
[----:B---3--:R-:W-:Y:S01]  /*0ab0*/  UMOV UR4, 0x3a0 ;  /* 0x000003a000047882 */ /* 0x008fe20000000000 */
[----:B------:R-:W-:Y:S01]  /*0ac0*/  UMOV UR6, 0x400 ;  /* 0x0000040000067882 */ /* 0x000fe20000000000 */
[----:B------:R-:W-:Y:S01]  /*0ad0*/  USEL UR4, UR4, 0x320, UP3 ;  /* 0x0000032004047887 */ /* 0x000fe20009800000 */
[----:B------:R-:W-:Y:S01]  /*0ae0*/  UMOV UR8, 0x1 ;  /* 0x0000000100087882 */ /* 0x000fe20000000000 */
[----:B------:R-:W-:Y:S01]  /*0af0*/  ELECT P0, URZ, PT ;  /* 0x0000000000ff782f */ /* 0x000fe20003800000 */
[----:B------:R-:W-:-:S04]  /*0b00*/  UIADD3 UR8, UPT, UPT, -UR8, 0x100000, URZ ;  /* 0x0010000008087890 */ /* 0x000fc8000fffe1ff */
[----:B------:R-:W-:Y:S02]  /*0b10*/  USHF.L.U32 UR9, UR8, 0xb, URZ ;  /* 0x0000000b08097899 */ /* 0x000fe400080006ff */
[----:B------:R-:W-:Y:S02]  /*0b20*/  USHF.L.U32 UR8, UR8, 0x1, URZ ;  /* 0x0000000108087899 */ /* 0x000fe400080006ff */
[----:B--2---:R-:W-:Y:S02]  /*0b30*/  ULEA UR6, UR5, UR6, 0x18 ;  /* 0x0000000605067291 */ /* 0x004fe4000f8ec0ff */
[----:B------:R-:W-:-:S04]  /*0b40*/  UIADD3 UR4, UPT, UPT, -UR4, 0x100000, URZ ;  /* 0x0010000004047890 */ /* 0x000fc8000fffe1ff */
[----:B------:R-:W-:Y:S02]  /*0b50*/  USHF.L.U32 UR5, UR4, 0xb, URZ ;  /* 0x0000000b04057899 */ /* 0x000fe400080006ff */
[----:B------:R-:W-:Y:S01]  /*0b60*/  USHF.L.U32 UR4, UR4, 0x1, URZ ;  /* 0x0000000104047899 */ /* 0x000fe200080006ff */
[----:B------:R-:W2:Y:S03]  /*0b70*/  FENCE.VIEW.ASYNC.S ;  /* 0x00000000000073c6 */ /* 0x000ea60000000000 */
[----:B--2---:R4:W2:Y:S08]  /*0b80*/  SYNCS.EXCH.64 URZ, [UR6+0xe0], UR8 ;  /* 0x0000e00806ff75b2 */ /* 0x0048b00008000100 */
[----:B------:R4:W3:Y:S01]  /*0b90*/  SYNCS.EXCH.64 URZ, [UR6+0xf0], UR4 ;  /* 0x0000f00406ff75b2 */ /* 0x0008e20008000100 */
[----:B------:R4:W1:Y:S01]  /*0ba0*/  SYNCS.EXCH.64 URZ, [UR6+0xe8], UR8 ;  /* 0x0000e80806ff75b2 */ /* 0x0008620008000100 */
[----:B------:R4:W1:Y:S02]  /*0bb0*/  SYNCS.EXCH.64 URZ, [UR6+0xf8], UR4 ;  /* 0x0000f80406ff75b2 */ /* 0x0008640008000100 */
[----:B----4-:R-:W-:Y:S01]  /*0bc0*/  NOP ;  /* 0x0000000000007918 */ /* 0x010fe20000000000 */
.L_x_13:
[----:B------:R-:W4:Y:S01]  /*0bd0*/  SHFL.IDX PT, R0, R85, RZ, 0x1f ;  /* 0x00001fff55007589 */ /* 0x000f2200000e0000 */
[----:B------:R-:W-:Y:S01]  /*0be0*/  NOP ;  /* 0x0000000000007918 */ /* 0x000fe20000000000 */
[----:B----4-:R-:W-:-:S13]  /*0bf0*/  ISETP.NE.AND P0, PT, R0, 0x5, PT ;  /* 0x000000050000780c */ /* 0x010fda0003f05270 */
[----:B------:R-:W-:Y:S05]  /*0c00*/  @P0 BRA `(.L_x_14) ;  /* 0x0000000000580947 */ /* 0x000fea0003800000 */
[----:B--2---:R-:W2:Y:S01]  /*0c10*/  S2UR UR5, SR_CgaCtaId ;  /* 0x00000000000579c3 */ /* 0x004ea20000008800 */
[----:B---3--:R-:W-:Y:S01]  /*0c20*/  UMOV UR4, 0x400 ;  /* 0x0000040000047882 */ /* 0x008fe20000000000 */
        /* <DEDUP_REMOVED lines=9> */
[----:B--2---:R-:W-:Y:S01]  /*0cc0*/  ULEA UR4, UR5, UR4, 0x18 ;  /* 0x0000000405047291 */ /* 0x004fe2000f8ec0ff */
[----:B------:R-:W2:Y:S11]  /*0cd0*/  FENCE.VIEW.ASYNC.S ;  /* 0x00000000000073c6 */ /* 0x000eb60000000000 */
[----:B--2---:R4:W2:Y:S01]  /*0ce0*/  SYNCS.EXCH.64 URZ, [UR4+0x100], UR6 ;  /* 0x0001000604ff75b2 */ /* 0x0048a20008000100 */
[----:B------:R4:W3:Y:S01]  /*0cf0*/  SYNCS.EXCH.64 URZ, [UR4+0x120], UR8 ;  /* 0x0001200804ff75b2 */ /* 0x0008e20008000100 */
[----:B------:R4:W1:Y:S01]  /*0d00*/  SYNCS.EXCH.64 URZ, [UR4+0x108], UR6 ;  /* 0x0001080604ff75b2 */ /* 0x0008620008000100 */
[----:B------:R4:W1:Y:S01]  /*0d10*/  SYNCS.EXCH.64 URZ, [UR4+0x128], UR8 ;  /* 0x0001280804ff75b2 */ /* 0x0008620008000100 */
[----:B------:R4:W1:Y:S01]  /*0d20*/  SYNCS.EXCH.64 URZ, [UR4+0x110], UR6 ;  /* 0x0001100604ff75b2 */ /* 0x0008620008000100 */
[----:B------:R4:W1:Y:S01]  /*0d30*/  SYNCS.EXCH.64 URZ, [UR4+0x130], UR8 ;  /* 0x0001300804ff75b2 */ /* 0x0008620008000100 */
[----:B------:R4:W1:Y:S01]  /*0d40*/  SYNCS.EXCH.64 URZ, [UR4+0x118], UR6 ;  /* 0x0001180604ff75b2 */ /* 0x0008620008000100 */
[----:B------:R4:W1:Y:S02]  /*0d50*/  SYNCS.EXCH.64 URZ, [UR4+0x138], UR8 ;  /* 0x0001380804ff75b2 */ /* 0x0008640008000100 */
[----:B----4-:R-:W-:Y:S01]  /*0d60*/  NOP ;  /* 0x0000000000007918 */ /* 0x010fe20000000000 */
.L_x_14:
[----:B------:R-:W4:Y:S01]  /*0d70*/  SHFL.IDX PT, R0, R85, RZ, 0x1f ;  /* 0x00001fff55007589 */ /* 0x000f2200000e0000 */
[----:B------:R-:W-:Y:S01]  /*0d80*/  ISETP.NE.OR P1, PT, RZ, UR13, !P1 ;  /* 0x0000000dff007c0c */ /* 0x000fe2000cf25670 */
[----:B------:R-:W-:Y:S01]  /*0d90*/  NOP ;  /* 0x0000000000007918 */ /* 0x000fe20000000000 */
[----:B----4-:R-:W-:-:S13]  /*0da0*/  ISETP.NE.AND P0, PT, R0, 0x3, PT ;  /* 0x000000030000780c */ /* 0x010fda0003f05270 */
[----:B------:R-:W-:Y:S05]  /*0db0*/  @P0 BRA `(.L_x_15) ;  /* 0x0000000000380947 */ /* 0x000fea0003800000 */
[----:B--2---:R-:W2:Y:S01]  /*0dc0*/  S2UR UR5, SR_CgaCtaId ;  /* 0x00000000000579c3 */ /* 0x004ea20000008800 */
[----:B---3--:R-:W-:Y:S01]  /*0dd0*/  UMOV UR4, 0x400 ;  /* 0x0000040000047882 */ /* 0x008fe20000000000 */
[----:B------:R-:W-:Y:S01]  /*0de0*/  UMOV UR6, 0x20 ;  /* 0x0000002000067882 */ /* 0x000fe20000000000 */
[----:B------:R-:W-:Y:S01]  /*0df0*/  ELECT P0, URZ, PT ;  /* 0x0000000000ff782f */ /* 0x000fe20003800000 */
[----:B------:R-:W-:-:S04]  /*0e00*/  UIADD3 UR6, UPT, UPT, -UR6, 0x100000, URZ ;  /* 0x0010000006067890 */ /* 0x000fc8000fffe1ff */
[----:B------:R-:W-:Y:S02]  /*0e10*/  USHF.L.U32 UR7, UR6, 0xb, URZ ;  /* 0x0000000b06077899 */ /* 0x000fe400080006ff */
[----:B------:R-:W-:Y:S02]  /*0e20*/  USHF.L.U32 UR6, UR6, 0x1, URZ ;  /* 0x0000000106067899 */ /* 0x000fe400080006ff */
[----:B--2---:R-:W-:Y:S01]  /*0e30*/  ULEA UR4, UR5, UR4, 0x18 ;  /* 0x0000000405047291 */ /* 0x004fe2000f8ec0ff */
[----:B------:R-:W2:Y:S11]  /*0e40*/  FENCE.VIEW.ASYNC.S ;  /* 0x00000000000073c6 */ /* 0x000eb60000000000 */
[----:B--2---:R4:W2:Y:S01]  /*0e50*/  SYNCS.EXCH.64 URZ, [UR4+0x140], UR6 ;  /* 0x0001400604ff75b2 */ /* 0x0048a20008000100 */
[----:B------:R4:W3:Y:S01]  /*0e60*/  SYNCS.EXCH.64 URZ, [UR4+0x150], UR6 ;  /* 0x0001500604ff75b2 */ /* 0x0008e20008000100 */
[----:B------:R4:W1:Y:S01]  /*0e70*/  SYNCS.EXCH.64 URZ, [UR4+0x148], UR6 ;  /* 0x0001480604ff75b2 */ /* 0x0008620008000100 */
[----:B------:R4:W1:Y:S02]  /*0e80*/  SYNCS.EXCH.64 URZ, [UR4+0x158], UR6 ;  /* 0x0001580604ff75b2 */ /* 0x0008640008000100 */
[----:B----4-:R-:W-:Y:S01]  /*0e90*/  NOP ;  /* 0x0000000000007918 */ /* 0x010fe20000000000 */
.L_x_15:
[----:B---3--:R-:W3:Y:S01]  /*0ea0*/  S2UR UR7, SR_CgaCtaId ;  /* 0x00000000000779c3 */ /* 0x008ee20000008800 */
[----:B------:R-:W-:Y:S01]  /*0eb0*/  VOTEU.ALL UP0, P1 ;  /* 0x0000000000ff7886 */ /* 0x000fe20000800000 */
[----:B--2---:R-:W-:Y:S01]  /*0ec0*/  UMOV UR4, 0x20 ;  /* 0x0000002000047882 */ /* 0x004fe20000000000 */
[----:B------:R-:W-:Y:S01]  /*0ed0*/  NOP ;  /* 0x0000000000007918 */ /* 0x000fe20000000000 */
[----:B-1----:R-:W-:Y:S01]  /*0ee0*/  LOP3.LUT R3, R92, 0x1f, RZ, 0xc0, !PT ;  /* 0x0000001f5c037812 */ /* 0x002fe200078ec0ff */
[----:B------:R-:W-:Y:S01]  /*0ef0*/  UISETP.NE.AND UP4, UPT, UR13, URZ, UPT ;  /* 0x000000ff0d00728c */ /* 0x000fe2000bf85270 */
[----:B------:R-:W-:Y:S01]  /*0f00*/  @!UP0 UMOV UR6, 0x400 ;  /* 0x0000040000068882 */ /* 0x000fe20000000000 */
[----:B------:R-:W-:-:S04]  /*0f10*/  @!UP0 UIADD3 UR4, UPT, UPT, -UR4, 0x100000, URZ ;  /* 0x0010000004048890 */ /* 0x000fc8000fffe1ff */
[----:B------:R-:W-:Y:S02]  /*0f20*/  @!UP0 USHF.L.U32 UR5, UR4, 0xb, URZ ;  /* 0x0000000b04058899 */ /* 0x000fe400080006ff */
[----:B------:R-:W-:Y:S02]  /*0f30*/  @!UP0 USHF.L.U32 UR4, UR4, 0x1, URZ ;  /* 0x0000000104048899 */ /* 0x000fe400080006ff */
[----:B---3--:R-:W-:Y:S01]  /*0f40*/  @!UP0 ULEA UR6, UR7, UR6, 0x18 ;  /* 0x0000000607068291 */ /* 0x008fe2000f8ec0ff */
[----:B------:R-:W1:Y:S01]  /*0f50*/  LDCU UR7, c[0x0][0x36c] ;  /* 0x00006d80ff0777ac */ /* 0x000e620008000800 */
[----:B------:R-:W-:Y:S01]  /*0f60*/  VOTEU.ALL UP0, P1 ;  /* 0x0000000000ff7886 */ /* 0x000fe20000800000 */
[----:B------:R-:W2:Y:S09]  /*0f70*/  FENCE.VIEW.ASYNC.S ;  /* 0x00000000000073c6 */ /* 0x000eb20000000000 */
[----:B--2---:R2:W3:Y:S01]  /*0f80*/  @!UP0 SYNCS.EXCH.64 URZ, [UR6+0x160], UR4 ;  /* 0x0001600406ff85b2 */ /* 0x0044e20008000100 */
[----:B-1----:R-:W-:-:S09]  /*0f90*/  UISETP.EQ.U32.AND UP5, UPT, UR7, 0x1, UPT ;  /* 0x000000010700788c */ /* 0x002fd2000bfa2070 */
[----:B--2---:R-:W-:Y:S05]  /*0fa0*/  BRA.U !UP5, `(.L_x_16) ;  /* 0x000000010d087547 */ /* 0x004fea000b800000 */
[----:B---3--:R-:W-:Y:S01]  /*0fb0*/  UCGABAR_ARV ;  /* 0x00000000000079c7 */ /* 0x008fe20008000000 */
[----:B------:R-:W-:Y:S05]  /*0fc0*/  BRA `(.L_x_17) ;  /* 0x0000000000047947 */ /* 0x000fea0003800000 */
.L_x_16:
[----:B---3--:R-:W-:Y:S01]  /*0fd0*/  NOP ;  /* 0x0000000000007918 */ /* 0x008fe20000000000 */
.L_x_17:
[----:B------:R-:W1:Y:S01]  /*0fe0*/  S2UR UR19, SR_CTAID.X ;  /* 0x00000000001379c3 */ /* 0x000e620000002500 */
[----:B------:R-:W-:-:S05]  /*0ff0*/  CS2R.32 R87, SR_CgaSize ;  /* 0x0000000000577805 */ /* 0x000fca0000008a00 */
[----:B------:R-:W-:-:S05]  /*1000*/  IMAD R87, R87, -0xa0, RZ ;  /* 0xffffff6057577824 */ /* 0x000fca00078e02ff */
[----:B------:R-:W-:-:S14]  /*1010*/  R2UR UR5, R87 ;  /* 0x00000000570572ca */ /* 0x000fdc00000e0000 */
[----:B------:R-:W2:Y:S01]  /*1020*/  LDCU UR5, c[0x0][UR5+0x2b0] ;  /* 0x00005600050577ac */ /* 0x000ea20008000800 */
[----:B------:R-:W-:-:S05]  /*1030*/  CS2R.32 R87, SR_CgaSize ;  /* 0x0000000000577805 */ /* 0x000fca0000008a00 */
[----:B------:R-:W-:-:S05]  /*1040*/  IMAD R87, R87, -0xa0, RZ ;  /* 0xffffff6057577824 */ /* 0x000fca00078e02ff */
[----:B------:R-:W-:-:S14]  /*1050*/  R2UR UR4, R87 ;  /* 0x00000000570472ca */ /* 0x000fdc00000e0000 */
[----:B------:R-:W3:Y:S01]  /*1060*/  LDCU UR4, c[0x0][UR4+0x2b4] ;  /* 0x00005680040477ac */ /* 0x000ee20008000800 */
[----:B------:R-:W4:Y:S01]  /*1070*/  S2UR UR7, SR_CTAID.Y ;  /* 0x00000000000779c3 */ /* 0x000f220000002600 */
[----:B------:R-:W-:-:S05]  /*1080*/  CS2R.32 R87, SR_CgaSize ;  /* 0x0000000000577805 */ /* 0x000fca0000008a00 */
[----:B------:R-:W-:-:S05]  /*1090*/  IMAD R87, R87, -0xa0, RZ ;  /* 0xffffff6057577824 */ /* 0x000fca00078e02ff */
[----:B------:R-:W-:-:S14]  /*10a0*/  R2UR UR8, R87 ;  /* 0x00000000570872ca */ /* 0x000fdc00000e0000 */
[----:B------:R-:W3:Y:S01]  /*10b0*/  LDCU UR8, c[0x0][UR8+0x2a0] ;  /* 0x00005400080877ac */ /* 0x000ee20008000800 */
[----:B------:R-:W-:-:S05]  /*10c0*/  CS2R.32 R87, SR_CgaSize ;  /* 0x0000000000577805 */ /* 0x000fca0000008a00 */
[----:B------:R-:W-:-:S05]  /*10d0*/  IMAD R87, R87, -0xa0, RZ ;  /* 0xffffff6057577824 */ /* 0x000fca00078e02ff */
[----:B------:R-:W-:-:S14]  /*10e0*/  R2UR UR9, R87 ;  /* 0x00000000570972ca */ /* 0x000fdc00000e0000 */
[----:B------:R-:W3:Y:S01]  /*10f0*/  LDCU UR9, c[0x0][UR9+0x2a4] ;  /* 0x00005480090977ac */ /* 0x000ee20008000800 */
[----:B------:R-:W3:Y:S01]  /*1100*/  S2UR UR10, SR_CgaCtaId ;  /* 0x00000000000a79c3 */ /* 0x000ee20000008800 */
[----:B------:R-:W-:Y:S01]  /*1110*/  UISETP.GT.U32.AND UP0, UPT, UR46, 0xffff, UPT ;  /* 0x0000ffff2e00788c */ /* 0x000fe2000bf04070 */
[----:B------:R-:W3:Y:S01]  /*1120*/  LDCU UR18, c[0x0][0xb24] ;  /* 0x00016480ff1277ac */ /* 0x000ee20008000800 */
[----:B------:R-:W-:Y:S01]  /*1130*/  UMOV UR29, 0x5 ;  /* 0x00000005001d7882 */ /* 0x000fe20000000000 */
[----:B-1----:R-:W-:-:S04]  /*1140*/  I2FP.F32.U32 R2, UR19 ;  /* 0x0000001300027c45 */ /* 0x002fc80008201000 */
[----:B------:R-:W1:Y:S01]  /*1150*/  S2UR UR36, SR_CTAID.Z ;  /* 0x00000000002479c3 */ /* 0x000e620000002700 */
[----:B------:R-:W1:Y:S01]  /*1160*/  LDCU UR40, c[0x0][0xb24] ;  /* 0x00016480ff2877ac */ /* 0x000e620008000800 */
[----:B--2---:R-:W-:Y:S01]  /*1170*/  FMUL R2, R2, UR5 ;  /* 0x0000000502027c20 */ /* 0x004fe20008400000 */
[----:B------:R-:W-:Y:S01]  /*1180*/  USEL UR5, UR46, 0xffff, !UP0 ;  /* 0x0000ffff2e057887 */ /* 0x000fe2000c000000 */
[----:B----4-:R-:W-:Y:S01]  /*1190*/  I2FP.F32.U32 R0, UR7 ;  /* 0x0000000700007c45 */ /* 0x010fe20008201000 */
[----:B------:R-:W2:Y:S03]  /*11a0*/  LDCU UR27, c[0x0][0xb30] ;  /* 0x00016600ff1b77ac */ /* 0x000ea60008000800 */
[----:B------:R-:W4:Y:S01]  /*11b0*/  F2I.U32.TRUNC.NTZ R2, R2 ;  /* 0x0000000200027305 */ /* 0x000f22000020f000 */
[----:B---3--:R-:W-:Y:S01]  /*11c0*/  FMUL R0, R0, UR4 ;  /* 0x0000000400007c20 */ /* 0x008fe20008400000 */
[----:B------:R-:W-:-:S02]  /*11d0*/  ULOP3.LUT UR24, UR5, 0xffff, URZ, 0xc0, !UPT ;  /* 0x0000ffff05187892 */ /* 0x000fc4000f8ec0ff */
[----:B------:R-:W-:Y:S02]  /*11e0*/  USHF.L.U32 UR28, UR10, 0xb, URZ ;  /* 0x0000000b0a1c7899 */ /* 0x000fe400080006ff */
[----:B------:R-:W-:Y:S02]  /*11f0*/  UISETP.GE.AND UP2, UPT, UR18, 0x1, UPT ;  /* 0x000000011200788c */ /* 0x000fe4000bf46270 */
[----:B------:R-:W3:Y:S01]  /*1200*/  F2I.U32.TRUNC.NTZ R0, R0 ;  /* 0x0000000000007305 */ /* 0x000ee2000020f000 */
[----:B------:R-:W-:Y:S01]  /*1210*/  UMOV UR32, UR7 ;  /* 0x0000000700207c82 */ /* 0x000fe20008000000 */
[----:B------:R-:W-:Y:S01]  /*1220*/  UMOV UR25, UR19 ;  /* 0x0000001300197c82 */ /* 0x000fe20008000000 */
[----:B----4-:R-:W-:Y:S02]  /*1230*/  R2UR UR4, R2 ;  /* 0x00000000020472ca */ /* 0x010fe400000e0000 */
[----:B------:R-:W-:Y:S02]  /*1240*/  PRMT R2, RZ, 0x7610, R2 ;  /* 0x00007610ff027816 */ /* 0x000fe40000000002 */
[----:B---3--:R-:W-:-:S02]  /*1250*/  R2UR UR6, R0 ;  /* 0x00000000000672ca */ /* 0x008fc400000e0000 */
[----:B------:R-:W-:-:S07]  /*1260*/  PRMT R0, RZ, 0x7610, R0 ;  /* 0x00007610ff007816 */ /* 0x000fce0000000000 */
[----:B------:R-:W-:-:S04]  /*1270*/  UIADD3 UR5, UPT, UPT, -UR4, URZ, URZ ;  /* 0x000000ff04057290 */ /* 0x000fc8000fffe1ff */
[----:B------:R-:W-:Y:S02]  /*1280*/  UIMAD UR5, UR8, UR5, UR19 ;  /* 0x00000005080572a4 */ /* 0x000fe4000f8e0213 */
[----:B------:R-:W-:-:S04]  /*1290*/  UIADD3 UR4, UPT, UPT, -UR6, URZ, URZ ;  /* 0x000000ff06047290 */ /* 0x000fc8000fffe1ff */
[----:B------:R-:W-:Y:S01]  /*12a0*/  IMAD.U32 R87, RZ, RZ, UR5 ;  /* 0x00000005ff577e24 */ /* 0x000fe2000f8e00ff */
[----:B------:R-:W-:-:S06]  /*12b0*/  UIMAD UR4, UR9, UR4, UR7 ;  /* 0x00000004090472a4 */ /* 0x000fcc000f8e0207 */
[----:B------:R-:W-:Y:S01]  /*12c0*/  IMAD.U32 R86, RZ, RZ, UR4 ;  /* 0x00000004ff567e24 */ /* 0x000fe2000f8e00ff */
[----:B-12---:R-:W-:Y:S06]  /*12d0*/  BRA.U UP4, `(.L_x_18) ;  /* 0x0000000104447547 */ /* 0x006fec000b800000 */
[----:B------:R-:W-:Y:S02]  /*12e0*/  R2UR UR4, R87 ;  /* 0x00000000570472ca */ /* 0x000fe400000e0000 */
[----:B------:R-:W-:-:S11]  /*12f0*/  R2UR UR8, R86 ;  /* 0x00000000560872ca */ /* 0x000fd600000e0000 */
[----:B------:R-:W-:Y:S02]  /*1300*/  UISETP.GT.U32.AND UP0, UPT, UR4, 0x1, UPT ;  /* 0x000000010400788c */ /* 0x000fe4000bf04070 */
[----:B------:R-:W-:Y:S02]  /*1310*/  ULOP3.LUT UR4, UR4, 0xfffffffe, URZ, 0xc0, !UPT ;  /* 0xfffffffe04047892 */ /* 0x000fe4000f8ec0ff */
[----:B------:R-:W-:Y:S02]  /*1320*/  UISETP.NE.AND UP1, UPT, UR8, URZ, UP0 ;  /* 0x000000ff0800728c */ /* 0x000fe40008725270 */
[----:B------:R-:W-:Y:S02]  /*1330*/  UISETP.NE.AND UP0, UPT, UR8, 0x1, UP0 ;  /* 0x000000010800788c */ /* 0x000fe40008705270 */
[----:B------:R-:W-:Y:S02]  /*1340*/  USEL UR7, URZ, 0x1, UP1 ;  /* 0x00000001ff077887 */ /* 0x000fe40008800000 */
[----:B------:R-:W-:-:S02]  /*1350*/  USEL UR6, URZ, 0x4, UP0 ;  /* 0x00000004ff067887 */ /* 0x000fc40008000000 */
[----:B------:R-:W-:Y:S02]  /*1360*/  USEL UR5, URZ, 0x2, UP1 ;  /* 0x00000002ff057887 */ /* 0x000fe40008800000 */
[----:B------:R-:W-:Y:S02]  /*1370*/  ULEA UR4, UR8, UR4, 0x1 ;  /* 0x0000000408047291 */ /* 0x000fe4000f8e08ff */
[----:B------:R-:W-:Y:S02]  /*1380*/  USEL UR8, URZ, 0x8, UP0 ;  /* 0x00000008ff087887 */ /* 0x000fe40008000000 */
[----:B------:R-:W-:-:S03]  /*1390*/  UIADD3 UR5, UPT, UPT, UR5, UR6, UR7 ;  /* 0x0000000605057290 */ /* 0x000fc6000fffe007 */
[----:B------:R-:W-:Y:S01]  /*13a0*/  UMOV UR6, 0x3 ;  /* 0x0000000300067882 */ /* 0x000fe20000000000 */
[----:B------:R-:W-:Y:S02]  /*13b0*/  UIADD3 UR5, UPT, UPT, UR5, UR8, URZ ;  /* 0x0000000805057290 */ /* 0x000fe4000fffe0ff */
[----:B------:R-:W-:-:S04]  /*13c0*/  USHF.L.U32 UR4, UR6, UR4, URZ ;  /* 0x0000000406047299 */ /* 0x000fc800080006ff */
[----:B------:R-:W-:Y:S02]  /*13d0*/  IMAD.U32 R2, RZ, RZ, UR5 ;  /* 0x00000005ff027e24 */ /* 0x000fe4000f8e00ff */
[----:B------:R-:W-:Y:S02]  /*13e0*/  IMAD.U32 R0, RZ, RZ, UR4 ;  /* 0x00000004ff007e24 */ /* 0x000fe4000f8e00ff */
.L_x_18:
[----:B------:R-:W-:Y:S05]  /*13f0*/  BRA.U !UP2, `(.L_x_19) ;  /* 0x000000010ad07547 */ /* 0x000fea000b800000 */
[----:B------:R-:W1:Y:S01]  /*1400*/  LDCU.128 UR20, c[0x0][0xb10] ;  /* 0x00016200ff1477ac */ /* 0x000e620008000c00 */
[----:B------:R-:W2:Y:S01]  /*1410*/  LDCU UR12, c[0x0][0x370] ;  /* 0x00006e00ff0c77ac */ /* 0x000ea20008000800 */
[----:B------:R-:W3:Y:S01]  /*1420*/  LDCU UR5, c[0x0][0x374] ;  /* 0x00006e80ff0577ac */ /* 0x000ee20008000800 */
[----:B------:R-:W4:Y:S01]  /*1430*/  LDCU UR26, c[0x0][0xb0c] ;  /* 0x00016180ff1a77ac */ /* 0x000f220008000800 */
[----:B------:R-:W4:Y:S01]  /*1440*/  LDCU UR4, c[0x0][0xb20] ;  /* 0x00016400ff0477ac */ /* 0x000f220008000800 */
[----:B------:R-:W4:Y:S01]  /*1450*/  LDCU.64 UR16, c[0x0][0xb28] ;  /* 0x00016500ff1077ac */ /* 0x000f220008000a00 */
[----:B-1----:R-:W-:Y:S02]  /*1460*/  UISETP.NE.AND UP0, UPT, UR22, 0x1, UPT ;  /* 0x000000011600788c */ /* 0x002fe4000bf05270 */
[----:B---3--:R-:W-:Y:S02]  /*1470*/  UIMAD.WIDE.U32 UR6, UR5, UR23, URZ ;  /* 0x00000017050672a5 */ /* 0x008fe4000f8e00ff */
[----:B--2---:R-:W-:-:S02]  /*1480*/  UIMAD.WIDE.U32 UR8, UR12, UR20, URZ ;  /* 0x000000140c0872a5 */ /* 0x004fc4000f8e00ff */
[----:B----4-:R-:W-:Y:S02]  /*1490*/  UISETP.NE.AND UP1, UPT, UR26, 0x1, UPT ;  /* 0x000000011a00788c */ /* 0x010fe4000bf25270 */
[----:B------:R-:W-:Y:S01]  /*14a0*/  UISETP.NE.AND UP2, UPT, UR18, 0x1, UPT ;  /* 0x000000011200788c */ /* 0x000fe2000bf45270 */
[----:B------:R-:W-:Y:S02]  /*14b0*/  UMOV UR6, UR7 ;  /* 0x0000000700067c82 */ /* 0x000fe40008000000 */
[----:B------:R-:W-:Y:S01]  /*14c0*/  UMOV UR8, UR9 ;  /* 0x0000000900087c82 */ /* 0x000fe20008000000 */
[----:B------:R-:W-:Y:S02]  /*14d0*/  @UP0 USHF.R.U32.HI UR5, URZ, UR4, UR6 ;  /* 0x00000004ff050299 */ /* 0x000fe40008011606 */
[----:B------:R-:W-:Y:S02]  /*14e0*/  UIMAD.WIDE.U32 UR14, UR32, UR23, URZ ;  /* 0x00000017200e72a5 */ /* 0x000fe4000f8e00ff */
[----:B------:R-:W-:-:S02]  /*14f0*/  UIMAD.WIDE.U32 UR6, UR5, UR16, URZ ;  /* 0x00000010050672a5 */ /* 0x000fc4000f8e00ff */
[----:B------:R-:W-:Y:S02]  /*1500*/  @UP1 USHF.R.U32.HI UR12, URZ, UR21, UR8 ;  /* 0x00000015ff0c1299 */ /* 0x000fe40008011608 */
[----:B------:R-:W-:Y:S02]  /*1510*/  UIMAD.WIDE.U32 UR10, UR19, UR20, URZ ;  /* 0x00000014130a72a5 */ /* 0x000fe4000f8e00ff */
[----:B------:R-:W-:Y:S01]  /*1520*/  UIMAD.WIDE.U32 UR8, UR12, UR16, URZ ;  /* 0x000000100c0872a5 */ /* 0x000fe2000f8e00ff */
[----:B------:R-:W-:Y:S01]  /*1530*/  UMOV UR14, UR15 ;  /* 0x0000000f000e7c82 */ /* 0x000fe20008000000 */
[----:B------:R-:W-:Y:S01]  /*1540*/  UMOV UR6, UR7 ;  /* 0x0000000700067c82 */ /* 0x000fe20008000000 */
[----:B------:R-:W-:Y:S02]  /*1550*/  USHF.R.U32.HI UR14, URZ, UR4, UR14 ;  /* 0x00000004ff0e7299 */ /* 0x000fe4000801160e */
[----:B------:R-:W-:Y:S01]  /*1560*/  @UP2 USHF.R.U32.HI UR5, URZ, UR17, UR6 ;  /* 0x00000011ff052299 */ /* 0x000fe20008011606 */
[----:B------:R-:W-:-:S02]  /*1570*/  UMOV UR10, UR11 ;  /* 0x0000000b000a7c82 */ /* 0x000fc40008000000 */
[----:B------:R-:W-:Y:S01]  /*1580*/  UMOV UR6, UR9 ;  /* 0x0000000900067c82 */ /* 0x000fe20008000000 */
[----:B------:R-:W-:Y:S02]  /*1590*/  USHF.R.U32.HI UR10, URZ, UR21, UR10 ;  /* 0x00000015ff0a7299 */ /* 0x000fe4000801160a */
[----:B------:R-:W-:Y:S02]  /*15a0*/  @UP2 USHF.R.U32.HI UR12, URZ, UR17, UR6 ;  /* 0x00000011ff0c2299 */ /* 0x000fe40008011606 */
[----:B------:R-:W-:Y:S02]  /*15b0*/  USEL UR4, UR32, UR14, !UP0 ;  /* 0x0000000e20047287 */ /* 0x000fe4000c000000 */
[----:B------:R-:W-:Y:S02]  /*15c0*/  UIMAD UR6, UR5, UR18, URZ ;  /* 0x00000012050672a4 */ /* 0x000fe4000f8e02ff */
[----:B------:R-:W-:Y:S02]  /*15d0*/  USEL UR5, UR19, UR10, !UP1 ;  /* 0x0000000a13057287 */ /* 0x000fe4000c800000 */
[----:B------:R-:W-:-:S02]  /*15e0*/  UIMAD UR8, UR12, UR18, URZ ;  /* 0x000000120c0872a4 */ /* 0x000fc4000f8e02ff */
[----:B------:R-:W-:Y:S02]  /*15f0*/  UISETP.GE.AND UP0, UPT, UR4, UR6, UPT ;  /* 0x000000060400728c */ /* 0x000fe4000bf06270 */
[----:B------:R-:W-:Y:S02]  /*1600*/  UIMAD.WIDE.U32 UR6, UR4, UR16, URZ ;  /* 0x00000010040672a5 */ /* 0x000fe4000f8e00ff */
[----:B------:R-:W-:Y:S02]  /*1610*/  UISETP.GE.OR UP0, UPT, UR5, UR8, UP0 ;  /* 0x000000080500728c */ /* 0x000fe40008706670 */
[----:B------:R-:W-:Y:S02]  /*1620*/  UIMAD.WIDE.U32 UR8, UR5, UR16, URZ ;  /* 0x00000010050872a5 */ /* 0x000fe4000f8e00ff */
[----:B------:R-:W-:Y:S02]  /*1630*/  USHF.R.U32.HI UR7, URZ, UR17, UR7 ;  /* 0x00000011ff077299 */ /* 0x000fe40008011607 */
[----:B------:R-:W-:-:S02]  /*1640*/  UIADD3 UR10, UPT, UPT, -UR4, URZ, URZ ;  /* 0x000000ff040a7290 */ /* 0x000fc4000fffe1ff */
[----:B------:R-:W-:Y:S02]  /*1650*/  USEL UR7, UR4, UR7, !UP2 ;  /* 0x0000000704077287 */ /* 0x000fe4000d000000 */
[----:B------:R-:W-:Y:S01]  /*1660*/  UIADD3 UR25, UPT, UPT, -UR5, URZ, URZ ;  /* 0x000000ff05197290 */ /* 0x000fe2000fffe1ff */
[----:B------:R-:W-:Y:S01]  /*1670*/  @!UP0 UMOV UR6, UR9 ;  /* 0x0000000900068c82 */ /* 0x000fe20008000000 */
[----:B------:R-:W-:Y:S02]  /*1680*/  UIADD3 UR8, UPT, UPT, -UR7, URZ, URZ ;  /* 0x000000ff07087290 */ /* 0x000fe4000fffe1ff */
[----:B------:R-:W-:Y:S02]  /*1690*/  @!UP0 USHF.R.U32.HI UR6, URZ, UR17, UR6 ;  /* 0x00000011ff068299 */ /* 0x000fe40008011606 */
[----:B------:R-:W-:Y:S02]  /*16a0*/  UIMAD UR8, UR18, UR8, UR4 ;  /* 0x00000008120872a4 */ /* 0x000fe4000f8e0204 */
[----:B------:R-:W-:-:S02]  /*16b0*/  @!UP0 USEL UR6, UR5, UR6, !UP2 ;  /* 0x0000000605068287 */ /* 0x000fc4000d000000 */
[----:B------:R-:W-:Y:S02]  /*16c0*/  UIMAD UR32, UR22, UR10, UR32 ;  /* 0x0000000a162072a4 */ /* 0x000fe4000f8e0220 */
[----:B------:R-:W-:Y:S02]  /*16d0*/  @!UP0 UIADD3 UR7, UPT, UPT, UR7, -UR6, URZ ;  /* 0x8000000607078290 */ /* 0x000fe4000fffe0ff */
[----:B------:R-:W-:Y:S02]  /*16e0*/  @!UP0 UIMAD UR6, UR8, UR12, UR6 ;  /* 0x0000000c080682a4 */ /* 0x000fe4000f8e0206 */
[----:B------:R-:W-:Y:S02]  /*16f0*/  @!UP0 UIMAD UR4, UR7, UR18, UR5 ;  /* 0x00000012070482a4 */ /* 0x000fe4000f8e0205 */
[----:B------:R-:W-:Y:S02]  /*1700*/  UIMAD UR25, UR26, UR25, UR19 ;  /* 0x000000191a1972a4 */ /* 0x000fe4000f8e0213 */
[----:B------:R-:W-:Y:S01]  /*1710*/  UIMAD UR32, UR4, UR22, UR32 ;  /* 0x00000016042072a4 */ /* 0x000fe2000f8e0220 */
[----:B------:R-:W-:-:S02]  /*1720*/  @!UP0 UMOV UR5, UR6 ;  /* 0x0000000600058c82 */ /* 0x000fc40008000000 */
[----:B------:R-:W-:-:S12]  /*1730*/  UIMAD UR25, UR5, UR26, UR25 ;  /* 0x0000001a051972a4 */ /* 0x000fd8000f8e0219 */
.L_x_19:
[----:B------:R-:W-:Y:S02]  /*1740*/  UISETP.NE.AND UP1, UPT, UR27, 0x1, UPT ;  /* 0x000000011b00788c */ /* 0x000fe4000bf25270 */
[----:B------:R-:W-:Y:S02]  /*1750*/  UISETP.NE.AND UP0, UPT, UR13, 0x2, UPT ;  /* 0x000000020d00788c */ /* 0x000fe4000bf05270 */
[----:B------:R-:W-:Y:S02]  /*1760*/  ULOP3.LUT UR28, UR28, 0x1000, URZ, 0xc0, !UPT ;  /* 0x000010001c1c7892 */ /* 0x000fe4000f8ec0ff */
[----:B------:R-:W-:-:S03]  /*1770*/  USHF.L.U32 UR24, UR29, UR24, URZ ;  /* 0x000000181d187299 */ /* 0x000fc600080006ff */
[----:B------:R-:W-:Y:S09]  /*1780*/  BRA.U UP1, `(.L_x_20) ;  /* 0x0000000101447547 */ /* 0x000ff2000b800000 */
[----:B------:R-:W1:Y:S01]  /*1790*/  LDCU.128 UR8, c[0x0][0xb10] ;  /* 0x00016200ff0877ac */ /* 0x000e620008000c00 */
[----:B------:R-:W2:Y:S01]  /*17a0*/  LDCU UR12, c[0x0][0xb0c] ;  /* 0x00016180ff0c77ac */ /* 0x000ea20008000800 */
[----:B------:R-:W3:Y:S01]  /*17b0*/  LDCU UR14, c[0x0][0xb20] ;  /* 0x00016400ff0e77ac */ /* 0x000ee20008000800 */
[----:B-1----:R-:W-:Y:S02]  /*17c0*/  UIMAD.WIDE.U32 UR6, UR25, UR8, URZ ;  /* 0x00000008190672a5 */ /* 0x002fe4000f8e00ff */
[----:B------:R-:W-:Y:S02]  /*17d0*/  UIMAD.WIDE.U32 UR4, UR32, UR11, URZ ;  /* 0x0000000b200472a5 */ /* 0x000fe4000f8e00ff */
[----:B--2---:R-:W-:Y:S02]  /*17e0*/  UISETP.NE.AND UP2, UPT, UR12, 0x1, UPT ;  /* 0x000000010c00788c */ /* 0x004fe4000bf45270 */
[----:B------:R-:W-:Y:S01]  /*17f0*/  UISETP.NE.AND UP1, UPT, UR10, 0x1, UPT ;  /* 0x000000010a00788c */ /* 0x000fe2000bf25270 */
[----:B------:R-:W-:-:S02]  /*1800*/  UMOV UR6, UR7 ;  /* 0x0000000700067c82 */ /* 0x000fc40008000000 */
[----:B------:R-:W-:Y:S01]  /*1810*/  UMOV UR4, UR5 ;  /* 0x0000000500047c82 */ /* 0x000fe20008000000 */
[----:B------:R-:W-:Y:S02]  /*1820*/  USHF.R.U32.HI UR6, URZ, UR9, UR6 ;  /* 0x00000009ff067299 */ /* 0x000fe40008011606 */
[----:B---3--:R-:W-:Y:S02]  /*1830*/  USHF.R.U32.HI UR4, URZ, UR14, UR4 ;  /* 0x0000000eff047299 */ /* 0x008fe40008011604 */
[----:B------:R-:W-:Y:S02]  /*1840*/  USEL UR5, UR25, UR6, !UP2 ;  /* 0x0000000619057287 */ /* 0x000fe4000d000000 */
[----:B------:R-:W-:-:S04]  /*1850*/  USEL UR4, UR32, UR4, !UP1 ;  /* 0x0000000420047287 */ /* 0x000fc8000c800000 */
[----:B------:R-:W-:Y:S02]  /*1860*/  UIADD3 UR6, UPT, UPT, -UR4, UR5, URZ ;  /* 0x0000000504067290 */ /* 0x000fe4000fffe1ff */
[----:B------:R-:W-:Y:S02]  /*1870*/  UIADD3 UR4, UPT, UPT, UR4, -UR5, URZ ;  /* 0x8000000504047290 */ /* 0x000fe4000fffe0ff */
[----:B------:R-:W-:Y:S02]  /*1880*/  UIMAD UR32, UR6, UR10, UR32 ;  /* 0x0000000a062072a4 */ /* 0x000fe4000f8e0220 */
[----:B------:R-:W-:-:S12]  /*1890*/  UIMAD UR25, UR4, UR12, UR25 ;  /* 0x0000000c041972a4 */ /* 0x000fd8000f8e0219 */
.L_x_20:
[----:B------:R-:W-:Y:S05]  /*18a0*/  BRA.U !UP5, `(.L_x_21) ;  /* 0x000000010d0c7547 */ /* 0x000fea000b800000 */
[----:B------:R-:W-:Y:S01]  /*18b0*/  UCGABAR_WAIT ;  /* 0x0000000000007dc7 */ /* 0x000fe20008000000 */
[----:B------:R-:W-:Y:S01]  /*18c0*/  CCTL.IVALL ;  /* 0x00000000ff00798f */ /* 0x000fe20002000000 */
[----:B------:R-:W-:Y:S05]  /*18d0*/  BRA `(.L_x_22) ;  /* 0x0000000000047947 */ /* 0x000fea0003800000 */
.L_x_21:
[----:B------:R-:W-:Y:S06]  /*18e0*/  BAR.SYNC.DEFER_BLOCKING 0x0 ;  /* 0x0000000000007b1d */ /* 0x000fec0000010000 */
.L_x_22:
[----:B------:R-:W-:Y:S05]  /*18f0*/  BRA.U UP0, `(.L_x_23) ;  /* 0x0000001500c87547 */ /* 0x000fea000b800000 */
[----:B------:R-:W1:Y:S01]  /*1900*/  LDCU UR6, c[0x0][0x38c] ;  /* 0x00007180ff0677ac */ /* 0x000e620008000800 */
[----:B------:R-:W2:Y:S01]  /*1910*/  S2UR UR9, SR_CgaCtaId ;  /* 0x00000000000979c3 */ /* 0x000ea20000008800 */
[----:B------:R-:W-:Y:S01]  /*1920*/  PLOP3.LUT P1, PT, PT, PT, UP3, 0x80, 0x8 ;  /* 0x000000000008781c */ /* 0x000fe20003f2f038 */
[----:B------:R-:W-:Y:S01]  /*1930*/  IMAD.MOV.U32 R12, RZ, RZ, 0x1 ;  /* 0x00000001ff0c7424 */ /* 0x000fe200078e00ff */
[----:B------:R-:W-:Y:S01]  /*1940*/  UMOV UR8, 0x400 ;  /* 0x0000040000087882 */ /* 0x000fe20000000000 */
[----:B------:R-:W-:Y:S01]  /*1950*/  UISETP.NE.AND UP1, UPT, UR13, URZ, UPT ;  /* 0x000000ff0d00728c */ /* 0x000fe2000bf25270 */
[----:B------:R-:W-:Y:S01]  /*1960*/  ISETP.NE.AND P2, PT, R3, RZ, P3 ;  /* 0x000000ff0300720c */ /* 0x000fe20001f45270 */
[----:B------:R-:W-:Y:S01]  /*1970*/  USHF.L.U32 UR7, UR19, 0x7, URZ ;  /* 0x0000000713077899 */ /* 0x000fe200080006ff */
[----:B------:R-:W-:Y:S01]  /*1980*/  PLOP3.LUT P1, PT, P1, PT, PT, 0x8, 0x80 ;  /* 0x000000000080781c */ /* 0x000fe20000f2e170 */
[----:B------:R-:W-:Y:S01]  /*1990*/  USHF.L.U32 UR46, UR19, 0x5, URZ ;  /* 0x00000005132e7899 */ /* 0x000fe200080006ff */
[----:B------:R-:W-:Y:S01]  /*19a0*/  CS2R R10, SRZ ;  /* 0x00000000000a7805 */ /* 0x000fe2000001ff00 */
[----:B------:R-:W-:Y:S01]  /*19b0*/  IMAD.MOV.U32 R9, RZ, RZ, RZ ;  /* 0x000000ffff097224 */ /* 0x000fe200078e00ff */
[----:B------:R-:W3:Y:S01]  /*19c0*/  LDCU UR39, c[0x0][0x370] ;  /* 0x00006e00ff2777ac */ /* 0x000ee20008000800 */
[----:B------:R-:W-:Y:S01]  /*19d0*/  IMAD.MOV.U32 R8, RZ, RZ, 0x1 ;  /* 0x00000001ff087424 */ /* 0x000fe200078e00ff */
[----:B------:R-:W4:Y:S01]  /*19e0*/  LDCU.64 UR26, c[0x0][0x348] ;  /* 0x00006900ff1a77ac */ /* 0x000f220008000a00 */
[----:B-1----:R-:W-:-:S02]  /*19f0*/  UIADD3 UR5, UPT, UPT, UR6, 0x3f, URZ ;  /* 0x0000003f06057890 */ /* 0x002fc4000fffe0ff */
[----:B------:R-:W-:Y:S02]  /*1a00*/  UIADD3 UR47, UPT, UPT, UR6, 0x7e, URZ ;  /* 0x0000007e062f7890 */ /* 0x000fe4000fffe0ff */
[----:B------:R-:W-:Y:S02]  /*1a10*/  USHF.R.S32.HI UR4, URZ, 0x1f, UR5 ;  /* 0x0000001fff047899 */ /* 0x000fe40008011405 */
[----:B--2---:R-:W-:Y:S02]  /*1a20*/  ULEA UR13, UR9, UR8, 0x18 ;  /* 0x00000008090d7291 */ /* 0x004fe4000f8ec0ff */
[----:B------:R-:W-:Y:S02]  /*1a30*/  ULEA.HI UR4, UR4, UR5, URZ, 0x6 ;  /* 0x0000000504047291 */ /* 0x000fe4000f8f30ff */
[----:B------:R-:W-:Y:S02]  /*1a40*/  ULOP3.LUT UR5, UR7, 0x80, URZ, 0xc0, !UPT ;  /* 0x0000008007057892 */ /* 0x000fe4000f8ec0ff */
[----:B------:R-:W-:-:S02]  /*1a50*/  USHF.R.S32.HI UR42, URZ, 0x6, UR4 ;  /* 0x00000006ff2a7899 */ /* 0x000fc40008011404 */
[----:B------:R-:W-:Y:S02]  /*1a60*/  UIADD3 UR4, UPT, UPT, UR6, -0x1, URZ ;  /* 0xffffffff06047890 */ /* 0x000fe4000fffe0ff */
[----:B------:R-:W-:Y:S02]  /*1a70*/  UISETP.LT.U32.AND UP0, UPT, UR42, 0xa, UPT ;  /* 0x0000000a2a00788c */ /* 0x000fe4000bf01070 */
[----:B------:R-:W-:Y:S02]  /*1a80*/  UISETP.GE.U32.AND UP2, UPT, UR4, -0x7f, UPT ;  /* 0xffffff810400788c */ /* 0x000fe4000bf46070 */
[----:B------:R-:W-:Y:S02]  /*1a90*/  USEL UR41, UR42, 0xa, UP0 ;  /* 0x0000000a2a297887 */ /* 0x000fe40008000000 */
[----:B------:R-:W-:Y:S02]  /*1aa0*/  ULEA UR30, UR28, UR13, 0x1 ;  /* 0x0000000d1c1e7291 */ /* 0x000fe4000f8e08ff */
[----:B------:R-:W-:Y:S01]  /*1ab0*/  UIADD3 UR4, UPT, UPT, UR41, -0x1, URZ ;  /* 0xffffffff29047890 */ /* 0x000fe2000fffe0ff */
[----:B------:R-:W1:Y:S04]  /*1ac0*/  LDCU UR38, c[0x0][0x374] ;  /* 0x00006e80ff2677ac */ /* 0x000e680008000800 */
[----:B------:R-:W-:-:S02]  /*1ad0*/  @UP2 UIADD3 UR4, UPT, UPT, UR41, URZ, URZ ;  /* 0x000000ff29042290 */ /* 0x000fc4000fffe0ff */
[----:B------:R-:W-:Y:S02]  /*1ae0*/  ULOP3.LUT UR46, UR46, 0x20, URZ, 0xc0, !UPT ;  /* 0x000000202e2e7892 */ /* 0x000fe4000f8ec0ff */
[----:B------:R-:W-:Y:S02]  /*1af0*/  USEL UR21, UR37, 0x2, UP1 ;  /* 0x0000000225157887 */ /* 0x000fe40008800000 */
[----:B------:R-:W-:Y:S02]  /*1b00*/  ULEA.HI UR45, UR28, UR5, URZ, 0x1a ;  /* 0x000000051c2d7291 */ /* 0x000fe4000f8fd0ff */
[----:B------:R-:W-:Y:S02]  /*1b10*/  UIADD3 UR30, UPT, UPT, UR30, 0x6400, URZ ;  /* 0x000064001e1e7890 */ /* 0x000fe4000fffe0ff */
[----:B------:R-:W-:Y:S02]  /*1b20*/  UIADD3 UR44, UPT, UPT, UR42, -UR41, URZ ;  /* 0x800000292a2c7290 */ /* 0x000fe4000fffe0ff */
[----:B------:R-:W-:-:S02]  /*1b30*/  UIADD3 UR29, UPT, UPT, UR4, 0x1, URZ ;  /* 0x00000001041d7890 */ /* 0x000fc4000fffe0ff */
[----:B------:R-:W-:Y:S01]  /*1b40*/  UIADD3 UR43, UPT, UPT, -UR4, URZ, URZ ;  /* 0x000000ff042b7290 */ /* 0x000fe2000fffe1ff */
[----:B-1-34-:R-:W-:-:S11]  /*1b50*/  UMOV UR6, URZ ;  /* 0x000000ff00067c82 */ /* 0x01afd60008000000 */
.L_x_43:
[----:B-1----:R-:W1:Y:S02]  /*1b60*/  S2UR UR4, SR_CgaCtaId ;  /* 0x00000000000479c3 */ /* 0x002e640000008800 */
[----:B-1----:R-:W-:-:S09]  /*1b70*/  UISETP.NE.AND UP0, UPT, UR4, URZ, UPT ;  /* 0x000000ff0400728c */ /* 0x002fd2000bf05270 */
[----:B------:R-:W-:Y:S05]  /*1b80*/  BRA.U UP0, `(.L_x_24) ;  /* 0x0000000100287547 */ /* 0x000fea000b800000 */
[----:B------:R-:W-:Y:S02]  /*1b90*/  LEA R0, R9, UR13, 0x3 ;  /* 0x0000000d09007c11 */ /* 0x000fe4000f8e18ff */
[----:B------:R-:W-:-:S04]  /*1ba0*/  SHF.L.U32 R3, R8, 0x1f, RZ ;  /* 0x0000001f08037819 */ /* 0x000fc800000006ff */
[----:B------:R-:W1:Y:S02]  /*1bb0*/  SYNCS.PHASECHK.TRANS64.TRYWAIT P0, [R0+URZ+0x150], R3 ;  /* 0x00015003000075a7 */ /* 0x000e6400080011ff */
[----:B-1----:R-:W-:Y:S05]  /*1bc0*/  @!P0 BRA `(.L_x_25) ;  /* 0x0000006800f08947 */ /* 0x002fea0003800000 */
.L_x_140:
[----:B------:R2:W-:Y:S01]  /*1bd0*/  SYNCS.ARRIVE.TRANS64.A1T0 RZ, [R0+URZ+0x140], RZ ;  /* 0x000140ff00ff79a7 */ /* 0x0005e200081000ff */
[----:B------:R-:W-:-:S05]  /*1be0*/  VIADD R9, R9, 0x1 ;  /* 0x0000000109097836 */ /* 0x000fca0000000000 */
[----:B------:R-:W-:-:S04]  /*1bf0*/  ISETP.NE.AND P0, PT, R9, 0x2, PT ;  /* 0x000000020900780c */ /* 0x000fc80003f05270 */
[----:B-1----:R-:W-:Y:S02]  /*1c00*/  SEL R3, RZ, 0x1, P0 ;  /* 0x00000001ff037807 */ /* 0x002fe40000000000 */
[----:B------:R-:W-:Y:S02]  /*1c10*/  SEL R9, R9, RZ, P0 ;  /* 0x000000ff09097207 */ /* 0x000fe40000000000 */
[----:B------:R-:W-:-:S07]  /*1c20*/  LOP3.LUT R8, R8, R3, RZ, 0x3c, !PT ;  /* 0x0000000308087212 */ /* 0x000fce00078e3cff */
.L_x_24:
[----:B------:R-:W-:Y:S01]  /*1c30*/  ULEA UR4, UR6, UR13, 0x3 ;  /* 0x0000000d06047291 */ /* 0x000fe2000f8e18ff */
[----:B--2---:R-:W-:Y:S01]  /*1c40*/  SHF.L.U32 R0, R12, 0x1f, RZ ;  /* 0x0000001f0c007819 */ /* 0x004fe200000006ff */
[----:B------:R-:W-:Y:S02]  /*1c50*/  UISETP.GE.U32.AND UP0, UPT, UR47, 0x7f, UPT ;  /* 0x0000007f2f00788c */ /* 0x000fe4000bf06070 */
[----:B------:R-:W-:Y:S01]  /*1c60*/  ULEA UR11, UR32, UR46, 0x6 ;  /* 0x0000002e200b7291 */ /* 0x000fe2000f8e30ff */
[----:B------:R-:W-:-:S04]  /*1c70*/  UMOV UR7, URZ ;  /* 0x000000ff00077c82 */ /* 0x000fc80008000000 */
[----:B------:R1:W2:Y:S01]  /*1c80*/  SYNCS.PHASECHK.TRANS64.TRYWAIT P0, [UR4+0x50], R0 ;  /* 0x00005000ff0075a7 */ /* 0x0002a20008001104 */
[----:B------:R-:W-:-:S04]  /*1c90*/  ULEA.HI UR4, UR25, UR25, URZ, 0x1 ;  /* 0x0000001919047291 */ /* 0x000fc8000f8f08ff */
[----:B------:R-:W-:-:S04]  /*1ca0*/  USHF.L.U32 UR4, UR4, 0x7, URZ ;  /* 0x0000000704047899 */ /* 0x000fc800080006ff */
[----:B------:R-:W-:-:S04]  /*1cb0*/  ULOP3.LUT UR35, UR4, 0xffffff00, URZ, 0xc0, !UPT ;  /* 0xffffff0004237892 */ /* 0x000fc8000f8ec0ff */
[----:B------:R-:W-:Y:S01]  /*1cc0*/  UIADD3 UR35, UPT, UPT, UR45, UR35, URZ ;  /* 0x000000232d237290 */ /* 0x000fe2000fffe0ff */
[----:B------:R-:W-:Y:S11]  /*1cd0*/  BRA.U !UP0, `(.L_x_26) ;  /* 0x0000000108c87547 */ /* 0x000ff6000b800000 */
[----:B------:R-:W-:Y:S01]  /*1ce0*/  UMOV UR16, UR43 ;  /* 0x0000002b00107c82 */ /* 0x000fe20008000000 */
[----:B------:R-:W-:Y:S01]  /*1cf0*/  UMOV UR4, UR6 ;  /* 0x0000000600047c82 */ /* 0x000fe20008000000 */
[----:B------:R-:W-:-:S05]  /*1d00*/  UMOV UR34, URZ ;  /* 0x000000ff00227c82 */ /* 0x000fca0008000000 */
.L_x_32:
[----:B------:R-:W-:Y:S01]  /*1d10*/  ULEA UR33, UR4, UR13, 0x3 ;  /* 0x0000000d04217291 */ /* 0x000fe2000f8e18ff */
[----:B------:R-:W-:Y:S01]  /*1d20*/  @P3 MOV R2, 0xa000 ;  /* 0x0000a00000023802 */ /* 0x000fe20000000f00 */
[----:B--234-:R-:W-:Y:S10]  /*1d30*/  @P0 BRA `(.L_x_27) ;  /* 0x00000000000c0947 */ /* 0x01cff40003800000 */
[----:B------:R-:W-:-:S04]  /*1d40*/  SHF.L.U32 R3, R12, 0x1f, RZ ;  /* 0x0000001f0c037819 */ /* 0x000fc800000006ff */
[----:B------:R-:W2:Y:S02]  /*1d50*/  SYNCS.PHASECHK.TRANS64.TRYWAIT P0, [UR33+0x50], R3 ;  /* 0x00005003ff0075a7 */ /* 0x000ea40008001121 */
[----:B--2---:R-:W-:Y:S05]  /*1d60*/  @!P0 BRA `(.L_x_28) ;  /* 0x00000068009c8947 */ /* 0x004fea0003800000 */
.L_x_27:
[----:B------:R2:W-:Y:S01]  /*1d70*/  @P3 SYNCS.ARRIVE.TRANS64 RZ, [UR33], R2 ;  /* 0x00000002ffff39a7 */ /* 0x0005e20008000021 */
[----:B------:R-:W-:Y:S02]  /*1d80*/  ULOP3.LUT UR5, UR21, 0x2, URZ, 0xfc, !UPT ;  /* 0x0000000215057892 */ /* 0x000fe4000f8efcff */
[----:B------:R-:W-:Y:S02]  /*1d90*/  UIADD3 UR16, UPT, UPT, UR16, 0x1, URZ ;  /* 0x0000000110107890 */ /* 0x000fe4000fffe0ff */
[----:B------:R-:W-:Y:S02]  /*1da0*/  UISETP.NE.AND UP0, UPT, UR5, 0x2, UPT ;  /* 0x000000020500788c */ /* 0x000fe4000bf05270 */
[----:B------:R-:W-:-:S07]  /*1db0*/  UISETP.NE.AND UP2, UPT, UR16, 0x1, UPT ;  /* 0x000000011000788c */ /* 0x000fce000bf45270 */
[----:B------:R-:W-:Y:S05]  /*1dc0*/  BRA.U UP0, `(.L_x_29) ;  /* 0x0000000100047547 */ /* 0x000fea000b800000 */
[----:B------:R-:W-:Y:S05]  /*1dd0*/  BPT.TRAP 0x1 ;  /* 0x000000040000795c */ /* 0x000fea0000300000 */
.L_x_29:
[----:B------:R-:W-:Y:S04]  /*1de0*/  BSSY.RECONVERGENT B0, `(.L_x_30) ;  /* 0x0000003000007945 */ /* 0x000fe80003800200 */
[----:B------:R-:W-:Y:S05]  /*1df0*/  @!P2 BRA `(.L_x_31) ;  /* 0x000000000004a947 */ /* 0x000fea0003800000 */
[----:B------:R-:W-:Y:S05]  /*1e00*/  BPT.TRAP 0x1 ;  /* 0x000000040000795c */ /* 0x000fea0000300000 */
.L_x_31:
[----:B------:R-:W-:Y:S05]  /*1e10*/  BSYNC.RECONVERGENT B0 ;  /* 0x0000000000007941 */ /* 0x000fea0003800200 */
.L_x_30:
[----:B------:R-:W-:Y:S02]  /*1e20*/  UIADD3 UR5, UPT, UPT, UR4, 0x1, URZ ;  /* 0x0000000104057890 */ /* 0x000fe4000fffe0ff */
[----:B------:R-:W-:Y:S02]  /*1e30*/  ULEA UR32, UR4, UR28, 0xd ;  /* 0x0000001c04207291 */ /* 0x000fe4000f8e68ff */
[----:B------:R-:W-:Y:S02]  /*1e40*/  UISETP.NE.AND UP0, UPT, UR5, 0xa, UPT ;  /* 0x0000000a0500788c */ /* 0x000fe4000bf05270 */
[----:B------:R-:W-:Y:S02]  /*1e50*/  UIADD3 UR14, UP1, UPT, UR26, 0x80, URZ ;  /* 0x000000801a0e7890 */ /* 0x000fe4000ff3e0ff */
[----:B------:R-:W-:Y:S02]  /*1e60*/  USEL UR7, URZ, 0x1, UP0 ;  /* 0x00000001ff077887 */ /* 0x000fe40008000000 */
[----:B------:R-:W-:-:S02]  /*1e70*/  USEL UR6, UR5, URZ, UP0 ;  /* 0x000000ff05067287 */ /* 0x000fc40008000000 */
[----:B------:R-:W-:Y:S02]  /*1e80*/  ULEA UR8, UR4, UR13, 0xc ;  /* 0x0000000d04087291 */ /* 0x000fe4000f8e60ff */
[----:B------:R-:W-:Y:S01]  /*1e90*/  ULEA UR5, UR6, UR13, 0x3 ;  /* 0x0000000d06057291 */ /* 0x000fe2000f8e18ff */
[----:B------:R-:W-:Y:S01]  /*1ea0*/  LOP3.LUT R12, R12, UR7, RZ, 0x3c, !PT ;  /* 0x000000070c0c7c12 */ /* 0x000fe2000f8e3cff */
[----:B------:R-:W-:Y:S02]  /*1eb0*/  ULEA UR32, UR32, UR13, 0x1 ;  /* 0x0000000d20207291 */ /* 0x000fe4000f8e08ff */
[----:B------:R-:W-:Y:S01]  /*1ec0*/  UIADD3 UR4, UP0, UPT, UR26, 0x180, URZ ;  /* 0x000001801a047890 */ /* 0x000fe2000ff1e0ff */
[----:B-1----:R-:W-:Y:S01]  /*1ed0*/  SHF.L.U32 R0, R12, 0x1f, RZ ;  /* 0x0000001f0c007819 */ /* 0x002fe200000006ff */
[----:B------:R-:W-:Y:S02]  /*1ee0*/  ULOP3.LUT UR33, UR33, 0xfefffff8, URZ, 0xc0, !UPT ;  /* 0xfefffff821217892 */ /* 0x000fe4000f8ec0ff */
[----:B------:R-:W-:Y:S01]  /*1ef0*/  UIADD3.X UR15, UPT, UPT, URZ, UR27, URZ, UP1, !UPT ;  /* 0x0000001bff0f7290 */ /* 0x000fe20008ffe4ff */
[----:B------:R3:W4:Y:S01]  /*1f00*/  SYNCS.PHASECHK.TRANS64.TRYWAIT P0, [UR5+0x50], R0 ;  /* 0x00005000ff0075a7 */ /* 0x0007220008001105 */
[----:B------:R-:W-:-:S02]  /*1f10*/  UIADD3 UR32, UPT, UPT, UR32, 0x6400, URZ ;  /* 0x0000640020207890 */ /* 0x000fc4000fffe0ff */
[----:B------:R-:W-:Y:S02]  /*1f20*/  UPRMT UR7, URZ, 0x5410, UR24 ;  /* 0x00005410ff077896 */ /* 0x000fe40008000018 */
[----:B------:R-:W-:Y:S02]  /*1f30*/  UIADD3 UR8, UPT, UPT, UR8, 0x2e400, URZ ;  /* 0x0002e40008087890 */ /* 0x000fe4000fffe0ff */
[----:B------:R-:W-:Y:S01]  /*1f40*/  UIADD3.X UR5, UPT, UPT, URZ, UR27, URZ, UP0, !UPT ;  /* 0x0000001bff057290 */ /* 0x000fe200087fe4ff */
[----:B------:R-:W-:Y:S01]  /*1f50*/  UMOV UR18, 0x0 ;  /* 0x0000000000127882 */ /* 0x000fe20000000000 */
[----:B------:R-:W-:Y:S01]  /*1f60*/  UMOV UR19, 0x10000000 ;  /* 0x1000000000137882 */ /* 0x000fe20000000000 */
[----:B------:R-:W-:Y:S01]  /*1f70*/  UMOV UR10, UR34 ;  /* 0x00000022000a7c82 */ /* 0x000fe20008000000 */
[----:B------:R-:W-:Y:S01]  /*1f80*/  UMOV UR12, UR36 ;  /* 0x00000024000c7c82 */ /* 0x000fe20008000000 */
[----:B------:R-:W-:Y:S01]  /*1f90*/  UMOV UR9, UR33 ;  /* 0x0000002100097c82 */ /* 0x000fe20008000000 */
[----:B------:R1:W-:Y:S03]  /*1fa0*/  UTMALDG.3D.MULTICAST.2CTA [UR32], [UR14], UR7, desc[UR18] ;  /* 0x000012200e0073b4 */ /* 0x0003e60008211807 */
[----:B------:R2:W-:Y:S01]  /*1fb0*/  UTMALDG.3D.2CTA [UR8], [UR4], desc[UR18] ;  /* 0x00001208040075b4 */ /* 0x0005e20008211000 */
[----:B-1----:R-:W-:Y:S01]  /*1fc0*/  UIADD3 UR34, UPT, UPT, UR34, 0x40, URZ ;  /* 0x0000004022227890 */ /* 0x002fe2000fffe0ff */
[----:B------:R-:W-:Y:S01]  /*1fd0*/  UMOV UR7, UR29 ;  /* 0x0000001d00077c82 */ /* 0x000fe20008000000 */
[----:B--2---:R-:W-:Y:S01]  /*1fe0*/  UMOV UR4, UR6 ;  /* 0x0000000600047c82 */ /* 0x004fe20008000000 */
[----:B------:R-:W-:Y:S09]  /*1ff0*/  BRA.U UP2, `(.L_x_32) ;  /* 0xfffffffd02447547 */ /* 0x000ff2000b83ffff */
.L_x_26:
[----:B------:R-:W-:Y:S01]  /*2000*/  ULEA UR4, UR6, UR13, 0x3 ;  /* 0x0000000d06047291 */ /* 0x000fe2000f8e18ff */
[----:B-1-3--:R-:W-:Y:S01]  /*2010*/  SHF.L.U32 R0, R12, 0x1f, RZ ;  /* 0x0000001f0c007819 */ /* 0x00afe200000006ff */
[----:B------:R-:W-:Y:S01]  /*2020*/  @!P1 SYNCS.ARRIVE.TRANS64.A1T0 RZ, [UR13+0xd8], RZ ;  /* 0x0000d8ffffff99a7 */ /* 0x000fe2000810000d */
[----:B------:R-:W-:-:S06]  /*2030*/  UISETP.GT.AND UP0, UPT, UR42, UR41, UPT ;  /* 0x000000292a00728c */ /* 0x000fcc000bf04270 */
[----:B--2-4-:R1:W2:Y:S03]  /*2040*/  SYNCS.PHASECHK.TRANS64.TRYWAIT P0, [UR4+0x50], R0 ;  /* 0x00005000ff0075a7 */ /* 0x0142a60008001104 */
[----:B------:R-:W-:Y:S05]  /*2050*/  BRA.U !UP0, `(.L_x_33) ;  /* 0x0000000108c07547 */ /* 0x000fea000b800000 */
[----:B------:R-:W-:Y:S01]  /*2060*/  UIADD3 UR25, UPT, UPT, UR44, UR7, URZ ;  /* 0x000000072c197290 */ /* 0x000fe2000fffe0ff */
[----:B------:R-:W-:-:S11]  /*2070*/  UMOV UR4, UR6 ;  /* 0x0000000600047c82 */ /* 0x000fd60008000000 */
.L_x_39:
[----:B------:R-:W-:Y:S01]  /*2080*/  ULEA UR17, UR4, UR13, 0x3 ;  /* 0x0000000d04117291 */ /* 0x000fe2000f8e18ff */
[----:B--2---:R-:W-:Y:S01]  /*2090*/  @P3 MOV R2, 0xa000 ;  /* 0x0000a00000023802 */ /* 0x004fe20000000f00 */
[----:B--2-4-:R-:W-:Y:S10]  /*20a0*/  @P0 BRA `(.L_x_34) ;  /* 0x00000000000c0947 */ /* 0x014ff40003800000 */
[----:B------:R-:W-:-:S04]  /*20b0*/  SHF.L.U32 R3, R12, 0x1f, RZ ;  /* 0x0000001f0c037819 */ /* 0x000fc800000006ff */
[----:B------:R-:W2:Y:S02]  /*20c0*/  SYNCS.PHASECHK.TRANS64.TRYWAIT P0, [UR17+0x50], R3 ;  /* 0x00005003ff0075a7 */ /* 0x000ea40008001111 */
[----:B--2---:R-:W-:Y:S05]  /*20d0*/  @!P0 BRA `(.L_x_35) ;  /* 0x0000006400d88947 */ /* 0x004fea0003800000 */
.L_x_34:
[----:B------:R2:W-:Y:S01]  /*20e0*/  @P3 SYNCS.ARRIVE.TRANS64 RZ, [UR17], R2 ;  /* 0x00000002ffff39a7 */ /* 0x0005e20008000011 */
[----:B------:R-:W-:-:S04]  /*20f0*/  ULOP3.LUT UR5, UR21, 0x2, URZ, 0xfc, !UPT ;  /* 0x0000000215057892 */ /* 0x000fc8000f8efcff */
[----:B------:R-:W-:-:S09]  /*2100*/  UISETP.NE.AND UP0, UPT, UR5, 0x2, UPT ;  /* 0x000000020500788c */ /* 0x000fd2000bf05270 */
[----:B------:R-:W-:Y:S05]  /*2110*/  BRA.U UP0, `(.L_x_36) ;  /* 0x0000000100047547 */ /* 0x000fea000b800000 */
[----:B------:R-:W-:Y:S05]  /*2120*/  BPT.TRAP 0x1 ;  /* 0x000000040000795c */ /* 0x000fea0000300000 */
.L_x_36:
[----:B------:R-:W-:Y:S04]  /*2130*/  BSSY.RECONVERGENT B0, `(.L_x_37) ;  /* 0x0000003000007945 */ /* 0x000fe80003800200 */
[----:B------:R-:W-:Y:S05]  /*2140*/  @!P2 BRA `(.L_x_38) ;  /* 0x000000000004a947 */ /* 0x000fea0003800000 */
[----:B------:R-:W-:Y:S05]  /*2150*/  BPT.TRAP 0x1 ;  /* 0x000000040000795c */ /* 0x000fea0000300000 */
.L_x_38:
[----:B------:R-:W-:Y:S05]  /*2160*/  BSYNC.RECONVERGENT B0 ;  /* 0x0000000000007941 */ /* 0x000fea0003800200 */
.L_x_37:
[----:B------:R-:W-:Y:S02]  /*2170*/  UIADD3 UR5, UPT, UPT, UR4, 0x1, URZ ;  /* 0x0000000104057890 */ /* 0x000fe4000fffe0ff */
[----:B------:R-:W-:Y:S02]  /*2180*/  UIADD3 UR14, UP1, UPT, UR26, 0x80, URZ ;  /* 0x000000801a0e7890 */ /* 0x000fe4000ff3e0ff */
[----:B------:R-:W-:Y:S02]  /*2190*/  UISETP.NE.AND UP0, UPT, UR5, 0xa, UPT ;  /* 0x0000000a0500788c */ /* 0x000fe4000bf05270 */
[----:B------:R-:W-:Y:S02]  /*21a0*/  ULEA UR16, UR4, UR30, 0xe ;  /* 0x0000001e04107291 */ /* 0x000fe4000f8e70ff */
[----:B------:R-:W-:Y:S02]  /*21b0*/  USEL UR8, URZ, 0x1, UP0 ;  /* 0x00000001ff087887 */ /* 0x000fe40008000000 */
[----:B------:R-:W-:-:S02]  /*21c0*/  USEL UR6, UR5, URZ, UP0 ;  /* 0x000000ff05067287 */ /* 0x000fc40008000000 */
[----:B------:R-:W-:Y:S02]  /*21d0*/  UIADD3 UR22, UP0, UPT, UR26, 0x180, URZ ;  /* 0x000001801a167890 */ /* 0x000fe4000ff1e0ff */
[----:B------:R-:W-:Y:S01]  /*21e0*/  LOP3.LUT R12, R12, UR8, RZ, 0x3c, !PT ;  /* 0x000000080c0c7c12 */ /* 0x000fe2000f8e3cff */
[----:B------:R-:W-:Y:S02]  /*21f0*/  ULEA UR8, UR4, UR13, 0xc ;  /* 0x0000000d04087291 */ /* 0x000fe4000f8e60ff */
[----:B------:R-:W-:Y:S01]  /*2200*/  ULEA UR5, UR6, UR13, 0x3 ;  /* 0x0000000d06057291 */ /* 0x000fe2000f8e18ff */
[----:B-1----:R-:W-:Y:S01]  /*2210*/  SHF.L.U32 R0, R12, 0x1f, RZ ;  /* 0x0000001f0c007819 */ /* 0x002fe200000006ff */
[----:B------:R-:W-:Y:S02]  /*2220*/  USHF.L.U32 UR18, UR7, 0x6, URZ ;  /* 0x0000000607127899 */ /* 0x000fe400080006ff */
[----:B------:R-:W-:Y:S02]  /*2230*/  ULOP3.LUT UR17, UR17, 0xfefffff8, URZ, 0xc0, !UPT ;  /* 0xfefffff811117892 */ /* 0x000fe4000f8ec0ff */
[----:B------:R-:W-:-:S02]  /*2240*/  UIADD3.X UR15, UPT, UPT, URZ, UR27, URZ, UP1, !UPT ;  /* 0x0000001bff0f7290 */ /* 0x000fc40008ffe4ff */
[----:B------:R-:W-:Y:S01]  /*2250*/  UPRMT UR4, URZ, 0x5410, UR24 ;  /* 0x00005410ff047896 */ /* 0x000fe20008000018 */
[----:B------:R3:W4:Y:S01]  /*2260*/  SYNCS.PHASECHK.TRANS64.TRYWAIT P0, [UR5+0x50], R0 ;  /* 0x00005000ff0075a7 */ /* 0x0007220008001105 */
[----:B------:R-:W-:Y:S02]  /*2270*/  UIADD3 UR8, UPT, UPT, UR8, 0x2e400, URZ ;  /* 0x0002e40008087890 */ /* 0x000fe4000fffe0ff */
[----:B------:R-:W-:Y:S01]  /*2280*/  UIADD3.X UR23, UPT, UPT, URZ, UR27, URZ, UP0, !UPT ;  /* 0x0000001bff177290 */ /* 0x000fe200087fe4ff */
[----:B------:R-:W-:Y:S01]  /*2290*/  UMOV UR32, 0x0 ;  /* 0x0000000000207882 */ /* 0x000fe20000000000 */
[----:B------:R-:W-:Y:S01]  /*22a0*/  UMOV UR33, 0x10000000 ;  /* 0x1000000000217882 */ /* 0x000fe20000000000 */
[----:B------:R-:W-:Y:S01]  /*22b0*/  UMOV UR19, UR35 ;  /* 0x0000002300137c82 */ /* 0x000fe20008000000 */
[----:B------:R-:W-:Y:S01]  /*22c0*/  UMOV UR20, UR36 ;  /* 0x0000002400147c82 */ /* 0x000fe20008000000 */
[----:B------:R-:W-:Y:S01]  /*22d0*/  UMOV UR12, UR36 ;  /* 0x00000024000c7c82 */ /* 0x000fe20008000000 */
[----:B------:R-:W-:Y:S01]  /*22e0*/  UMOV UR9, UR17 ;  /* 0x0000001100097c82 */ /* 0x000fe20008000000 */
[----:B------:R-:W-:Y:S01]  /*22f0*/  UMOV UR10, UR18 ;  /* 0x00000012000a7c82 */ /* 0x000fe20008000000 */
[----:B------:R1:W-:Y:S01]  /*2300*/  UTMALDG.3D.MULTICAST.2CTA [UR16], [UR14], UR4, desc[UR32] ;  /* 0x000020100e0073b4 */ /* 0x0003e20008211804 */
[----:B------:R-:W-:-:S04]  /*2310*/  UIADD3 UR7, UPT, UPT, UR7, 0x1, URZ ;  /* 0x0000000107077890 */ /* 0x000fc8000fffe0ff */
[----:B------:R-:W-:Y:S01]  /*2320*/  UISETP.NE.AND UP0, UPT, UR7, UR25, UPT ;  /* 0x000000190700728c */ /* 0x000fe2000bf05270 */
[----:B------:R3:W-:Y:S01]  /*2330*/  UTMALDG.3D.2CTA [UR8], [UR22], desc[UR32] ;  /* 0x00002008160075b4 */ /* 0x0007e20008211000 */
[----:B-1----:R-:W-:-:S07]  /*2340*/  UMOV UR4, UR6 ;  /* 0x0000000600047c82 */ /* 0x002fce0008000000 */
[----:B---3--:R-:W-:Y:S05]  /*2350*/  BRA.U UP0, `(.L_x_39) ;  /* 0xfffffffd00487547 */ /* 0x008fea000b83ffff */
.L_x_33:
[C---:B------:R-:W-:Y:S01]  /*2360*/  LEA R3, R11.reuse, UR13, 0x3 ;  /* 0x0000000d0b037c11 */ /* 0x040fe2000f8e18ff */
[----:B------:R-:W-:Y:S01]  /*2370*/  NOP ;  /* 0x0000000000007918 */ /* 0x000fe20000000000 */
[----:B-1----:R-:W-:Y:S02]  /*2380*/  SHF.L.U32 R0, R10, 0x1f, RZ ;  /* 0x0000001f0a007819 */ /* 0x002fe400000006ff */
[----:B------:R-:W-:Y:S02]  /*2390*/  LEA R5, R11, UR13, 0x4 ;  /* 0x0000000d0b057c11 */ /* 0x000fe4000f8e20ff */
[----:B--2-4-:R-:W1:Y:S02]  /*23a0*/  SYNCS.PHASECHK.TRANS64.TRYWAIT P0, [R3+URZ+0xe0], R0 ;  /* 0x0000e000030075a7 */ /* 0x014e6400080011ff */
[----:B-1----:R-:W-:Y:S05]  /*23b0*/  @!P0 BRA `(.L_x_40) ;  /* 0x0000006400388947 */ /* 0x002fea0003800000 */
.L_x_143:
[----:B------:R-:W2:Y:S01]  /*23c0*/  LDS.128 R4, [R5+0x170] ;  /* 0x0001700005047984 */ /* 0x000ea20000000c00 */
[----:B------:R-:W-:Y:S01]  /*23d0*/  UISETP.GE.AND UP0, UPT, UR40, 0x1, UPT ;  /* 0x000000012800788c */ /* 0x000fe2000bf06270 */
[----:B------:R-:W-:Y:S01]  /*23e0*/  @!PT LDS RZ, [RZ] ;  /* 0x00000000fffff984 */ /* 0x000fe20000000800 */
[----:B------:R-:W-:Y:S01]  /*23f0*/  @!PT LDS RZ, [RZ] ;  /* 0x00000000fffff984 */ /* 0x000fe20000000800 */
[----:B------:R-:W-:Y:S01]  /*2400*/  @!PT LDS RZ, [RZ] ;  /* 0x00000000fffff984 */ /* 0x000fe20000000800 */
[----:B------:R-:W-:Y:S01]  /*2410*/  @!PT LDS RZ, [RZ] ;  /* 0x00000000fffff984 */ /* 0x000fe20000000800 */
[----:B------:R3:W-:Y:S06]  /*2420*/  MEMBAR.ALL.CTA ;  /* 0x0000000000007992 */ /* 0x0007ec0000008000 */
[----:B---3--:R-:W3:Y:S01]  /*2430*/  FENCE.VIEW.ASYNC.S ;  /* 0x00000000000073c6 */ /* 0x008ee20000000000 */
[----:B--2---:R-:W-:-:S13]  /*2440*/  LOP3.LUT P0, RZ, R6, 0x1, RZ, 0xc0, !PT ;  /* 0x0000000106ff7812 */ /* 0x004fda000780c0ff */
[----:B---3--:R-:W-:Y:S01]  /*2450*/  VOTEU.ANY UP1, P0 ;  /* 0x0000000000ff7886 */ /* 0x008fe20000020100 */
[----:B------:R-:W-:-:S13]  /*2460*/  PLOP3.LUT P0, PT, PT, PT, UP1, 0x80, 0x8 ;  /* 0x000000000008781c */ /* 0x000fda0003f0f018 */
[----:B-1----:R-:W-:Y:S02]  /*2470*/  @P0 LOP3.LUT R0, R5, 0xffff, RZ, 0xc0, !PT ;  /* 0x0000ffff05000812 */ /* 0x002fe400078ec0ff */
[----:B------:R-:W-:Y:S02]  /*2480*/  @P0 MOV R2, R4 ;  /* 0x0000000400020202 */ /* 0x000fe40000000f00 */
[----:B------:R-:W-:Y:S01]  /*2490*/  @P0 R2UR UR5, R0 ;  /* 0x00000000000502ca */ /* 0x000fe200000e0000 */
[----:B------:R-:W-:Y:S01]  /*24a0*/  VIADD R0, R3, 0xf0 ;  /* 0x000000f003007836 */ /* 0x000fe20000000000 */
[----:B------:R-:W-:Y:S02]  /*24b0*/  @P0 SHF.R.U32.HI R4, RZ, 0x10, R5 ;  /* 0x00000010ff040819 */ /* 0x000fe40000011605 */
[----:B------:R-:W-:Y:S02]  /*24c0*/  @P0 R2UR UR7, R2 ;  /* 0x00000000020702ca */ /* 0x000fe400000e0000 */
[----:B------:R-:W-:-:S02]  /*24d0*/  PRMT R0, RZ, 0x654, R0 ;  /* 0x00000654ff007816 */ /* 0x000fc40000000000 */
[----:B------:R-:W-:Y:S02]  /*24e0*/  @P0 R2UR UR4, R4 ;  /* 0x00000000040402ca */ /* 0x000fe400000e0000 */
[----:B------:R1:W-:Y:S03]  /*24f0*/  SYNCS.ARRIVE.TRANS64.RED.A1T0 RZ, [R0+URZ], RZ ;  /* 0x000000ff00ff79a7 */ /* 0x0003e600081004ff */
[----:B------:R-:W-:-:S04]  /*2500*/  @UP1 UMOV UR31, UR5 ;  /* 0x00000005001f1c82 */ /* 0x000fc80008000000 */
[----:B------:R-:W-:-:S04]  /*2510*/  @UP1 UMOV UR37, UR7 ;  /* 0x0000000700251c82 */ /* 0x000fc80008000000 */
[----:B------:R-:W-:Y:S01]  /*2520*/  @UP1 UMOV UR36, UR4 ;  /* 0x0000000400241c82 */ /* 0x000fe20008000000 */
[----:B------:R-:W-:Y:S05]  /*2530*/  BRA.U !UP0, `(.L_x_41) ;  /* 0x0000000108d47547 */ /* 0x000fea000b800000 */
[----:B------:R-:W2:Y:S01]  /*2540*/  LDCU.128 UR16, c[0x0][0xb10] ;  /* 0x00016200ff1077ac */ /* 0x000ea20008000c00 */
[----:B------:R-:W3:Y:S01]  /*2550*/  LDCU UR12, c[0x0][0xb20] ;  /* 0x00016400ff0c77ac */ /* 0x000ee20008000800 */
[----:B------:R-:W4:Y:S01]  /*2560*/  LDCU UR20, c[0x0][0xb0c] ;  /* 0x00016180ff1477ac */ /* 0x000f220008000800 */
[----:B------:R-:W1:Y:S01]  /*2570*/  LDCU.64 UR8, c[0x0][0xb28] ;  /* 0x00016500ff0877ac */ /* 0x000e620008000a00 */
[----:B------:R-:W-:Y:S02]  /*2580*/  UISETP.NE.AND UP3, UPT, UR40, 0x1, UPT ;  /* 0x000000012800788c */ /* 0x000fe4000bf65270 */
[----:B--2---:R-:W-:Y:S02]  /*2590*/  UIMAD.WIDE.U32 UR10, UR38, UR19, URZ ;  /* 0x00000013260a72a5 */ /* 0x004fe4000f8e00ff */
[----:B------:R-:W-:Y:S02]  /*25a0*/  UIMAD.WIDE.U32 UR4, UR39, UR16, URZ ;  /* 0x00000010270472a5 */ /* 0x000fe4000f8e00ff */
[----:B------:R-:W-:-:S02]  /*25b0*/  UISETP.NE.AND UP0, UPT, UR18, 0x1, UPT ;  /* 0x000000011200788c */ /* 0x000fc4000bf05270 */
[----:B------:R-:W-:Y:S01]  /*25c0*/  UIMAD.WIDE.U32 UR22, UR31, UR19, URZ ;  /* 0x000000131f1672a5 */ /* 0x000fe2000f8e00ff */
[----:B------:R-:W-:Y:S02]  /*25d0*/  UMOV UR10, UR11 ;  /* 0x0000000b000a7c82 */ /* 0x000fe40008000000 */
[----:B------:R-:W-:Y:S01]  /*25e0*/  UMOV UR4, UR5 ;  /* 0x0000000500047c82 */ /* 0x000fe20008000000 */
[----:B---3--:R-:W-:Y:S02]  /*25f0*/  USHF.R.U32.HI UR10, URZ, UR12, UR10 ;  /* 0x0000000cff0a7299 */ /* 0x008fe4000801160a */
[----:B----4-:R-:W-:Y:S02]  /*2600*/  UISETP.NE.AND UP2, UPT, UR20, 0x1, UPT ;  /* 0x000000011400788c */ /* 0x010fe4000bf45270 */
[----:B------:R-:W-:Y:S02]  /*2610*/  USHF.R.U32.HI UR4, URZ, UR17, UR4 ;  /* 0x00000011ff047299 */ /* 0x000fe40008011604 */
[----:B------:R-:W-:-:S02]  /*2620*/  USEL UR5, UR38, UR10, !UP0 ;  /* 0x0000000a26057287 */ /* 0x000fc4000c000000 */
[----:B------:R-:W-:Y:S02]  /*2630*/  USEL UR7, UR39, UR4, !UP2 ;  /* 0x0000000427077287 */ /* 0x000fe4000d000000 */
[----:B-1----:R-:W-:Y:S01]  /*2640*/  UIMAD.WIDE.U32 UR10, UR5, UR8, URZ ;  /* 0x00000008050a72a5 */ /* 0x002fe2000f8e00ff */
[----:B------:R-:W-:Y:S01]  /*2650*/  UMOV UR4, UR23 ;  /* 0x0000001700047c82 */ /* 0x000fe20008000000 */
[----:B------:R-:W-:Y:S02]  /*2660*/  UIMAD.WIDE.U32 UR14, UR37, UR16, URZ ;  /* 0x00000010250e72a5 */ /* 0x000fe4000f8e00ff */
[----:B------:R-:W-:-:S03]  /*2670*/  UIMAD.WIDE.U32 UR22, UR7, UR8, URZ ;  /* 0x00000008071672a5 */ /* 0x000fc6000f8e00ff */
[----:B------:R-:W-:Y:S01]  /*2680*/  UMOV UR10, UR11 ;  /* 0x0000000b000a7c82 */ /* 0x000fe20008000000 */
[----:B------:R-:W-:Y:S02]  /*2690*/  USHF.R.U32.HI UR4, URZ, UR12, UR4 ;  /* 0x0000000cff047299 */ /* 0x000fe40008011604 */
[----:B------:R-:W-:Y:S01]  /*26a0*/  @UP3 USHF.R.U32.HI UR5, URZ, UR9, UR10 ;  /* 0x00000009ff053299 */ /* 0x000fe2000801160a */
[----:B------:R-:W-:Y:S01]  /*26b0*/  UMOV UR14, UR15 ;  /* 0x0000000f000e7c82 */ /* 0x000fe20008000000 */
[----:B------:R-:W-:Y:S01]  /*26c0*/  UMOV UR22, UR23 ;  /* 0x0000001700167c82 */ /* 0x000fe20008000000 */
[----:B------:R-:W-:Y:S02]  /*26d0*/  USHF.R.U32.HI UR17, URZ, UR17, UR14 ;  /* 0x00000011ff117299 */ /* 0x000fe4000801160e */
[----:B------:R-:W-:Y:S02]  /*26e0*/  USEL UR4, UR31, UR4, !UP0 ;  /* 0x000000041f047287 */ /* 0x000fe4000c000000 */
[----:B------:R-:W-:-:S02]  /*26f0*/  @UP3 USHF.R.U32.HI UR7, URZ, UR9, UR22 ;  /* 0x00000009ff073299 */ /* 0x000fc40008011616 */
[----:B------:R-:W-:Y:S02]  /*2700*/  UIMAD UR10, UR40, UR5, URZ ;  /* 0x00000005280a72a4 */ /* 0x000fe4000f8e02ff */
[----:B------:R-:W-:Y:S02]  /*2710*/  USEL UR5, UR37, UR17, !UP2 ;  /* 0x0000001125057287 */ /* 0x000fe4000d000000 */
[----:B------:R-:W-:Y:S02]  /*2720*/  UIMAD UR12, UR40, UR7, URZ ;  /* 0x00000007280c72a4 */ /* 0x000fe4000f8e02ff */
[----:B------:R-:W-:Y:S02]  /*2730*/  UISETP.GE.AND UP0, UPT, UR4, UR10, UPT ;  /* 0x0000000a0400728c */ /* 0x000fe4000bf06270 */
[----:B------:R-:W-:Y:S02]  /*2740*/  UIMAD.WIDE.U32 UR10, UR4, UR8, URZ ;  /* 0x00000008040a72a5 */ /* 0x000fe4000f8e00ff */
[----:B------:R-:W-:-:S02]  /*2750*/  UISETP.GE.OR UP0, UPT, UR5, UR12, UP0 ;  /* 0x0000000c0500728c */ /* 0x000fc40008706670 */
[----:B------:R-:W-:Y:S02]  /*2760*/  UIMAD.WIDE.U32 UR14, UR5, UR8, URZ ;  /* 0x00000008050e72a5 */ /* 0x000fe4000f8e00ff */
[----:B------:R-:W-:Y:S01]  /*2770*/  UIADD3 UR12, UPT, UPT, -UR5, URZ, URZ ;  /* 0x000000ff050c7290 */ /* 0x000fe2000fffe1ff */
[----:B------:R-:W-:Y:S01]  /*2780*/  UMOV UR10, UR11 ;  /* 0x0000000b000a7c82 */ /* 0x000fe20008000000 */
[----:B------:R-:W-:Y:S02]  /*2790*/  UIADD3 UR11, UPT, UPT, -UR4, URZ, URZ ;  /* 0x000000ff040b7290 */ /* 0x000fe4000fffe1ff */
[----:B------:R-:W-:-:S03]  /*27a0*/  USHF.R.U32.HI UR10, URZ, UR9, UR10 ;  /* 0x00000009ff0a7299 */ /* 0x000fc6000801160a */
[----:B------:R-:W-:Y:S01]  /*27b0*/  @!UP0 UMOV UR8, UR15 ;  /* 0x0000000f00088c82 */ /* 0x000fe20008000000 */
[----:B------:R-:W-:Y:S02]  /*27c0*/  UIMAD UR11, UR18, UR11, UR31 ;  /* 0x0000000b120b72a4 */ /* 0x000fe4000f8e021f */
[----:B------:R-:W-:Y:S02]  /*27d0*/  USEL UR10, UR4, UR10, !UP3 ;  /* 0x0000000a040a7287 */ /* 0x000fe4000d800000 */
[----:B------:R-:W-:Y:S02]  /*27e0*/  @!UP0 USHF.R.U32.HI UR8, URZ, UR9, UR8 ;  /* 0x00000009ff088299 */ /* 0x000fe40008011608 */
[----:B------:R-:W-:Y:S02]  /*27f0*/  UIADD3 UR9, UPT, UPT, -UR10, URZ, URZ ;  /* 0x000000ff0a097290 */ /* 0x000fe4000fffe1ff */
[----:B------:R-:W-:Y:S02]  /*2800*/  @!UP0 USEL UR8, UR5, UR8, !UP3 ;  /* 0x0000000805088287 */ /* 0x000fe4000d800000 */
[----:B------:R-:W-:-:S02]  /*2810*/  UIMAD UR9, UR40, UR9, UR4 ;  /* 0x00000009280972a4 */ /* 0x000fc4000f8e0204 */
[----:B------:R-:W-:Y:S02]  /*2820*/  @!UP0 UIADD3 UR10, UPT, UPT, UR10, -UR8, URZ ;  /* 0x800000080a0a8290 */ /* 0x000fe4000fffe0ff */
[----:B------:R-:W-:Y:S02]  /*2830*/  @!UP0 UIMAD UR8, UR9, UR7, UR8 ;  /* 0x00000007090882a4 */ /* 0x000fe4000f8e0208 */
[----:B------:R-:W-:Y:S02]  /*2840*/  @!UP0 UIMAD UR4, UR40, UR10, UR5 ;  /* 0x0000000a280482a4 */ /* 0x000fe4000f8e0205 */
[----:B------:R-:W-:Y:S02]  /*2850*/  UIMAD UR7, UR20, UR12, UR37 ;  /* 0x0000000c140772a4 */ /* 0x000fe4000f8e0225 */
[----:B------:R-:W-:Y:S01]  /*2860*/  UIMAD UR31, UR4, UR18, UR11 ;  /* 0x00000012041f72a4 */ /* 0x000fe2000f8e020b */
[----:B------:R-:W-:Y:S02]  /*2870*/  @!UP0 UMOV UR5, UR8 ;  /* 0x0000000800058c82 */ /* 0x000fe40008000000 */
[----:B------:R-:W-:-:S12]  /*2880*/  UIMAD UR37, UR5, UR20, UR7 ;  /* 0x00000014052572a4 */ /* 0x000fd8000f8e0207 */
.L_x_41:
[----:B------:R-:W2:Y:S02]  /*2890*/  LDCU UR4, c[0x0][0xb30] ;  /* 0x00016600ff0477ac */ /* 0x000ea40008000800 */
[----:B--2---:R-:W-:-:S09]  /*28a0*/  UISETP.NE.AND UP0, UPT, UR4, 0x1, UPT ;  /* 0x000000010400788c */ /* 0x004fd2000bf05270 */
[----:B------:R-:W-:Y:S05]  /*28b0*/  BRA.U UP0, `(.L_x_42) ;  /* 0x0000000100447547 */ /* 0x000fea000b800000 */
[----:B------:R-:W2:Y:S01]  /*28c0*/  LDCU.128 UR16, c[0x0][0xb10] ;  /* 0x00016200ff1077ac */ /* 0x000ea20008000c00 */
[----:B------:R-:W3:Y:S01]  /*28d0*/  LDCU UR10, c[0x0][0xb0c] ;  /* 0x00016180ff0a77ac */ /* 0x000ee20008000800 */
[----:B------:R-:W4:Y:S01]  /*28e0*/  LDCU UR7, c[0x0][0xb20] ;  /* 0x00016400ff0777ac */ /* 0x000f220008000800 */
[----:B--2---:R-:W-:Y:S02]  /*28f0*/  UIMAD.WIDE.U32 UR8, UR37, UR16, URZ ;  /* 0x00000010250872a5 */ /* 0x004fe4000f8e00ff */
[----:B------:R-:W-:Y:S02]  /*2900*/  UIMAD.WIDE.U32 UR4, UR31, UR19, URZ ;  /* 0x000000131f0472a5 */ /* 0x000fe4000f8e00ff */
[----:B---3--:R-:W-:Y:S02]  /*2910*/  UISETP.NE.AND UP2, UPT, UR10, 0x1, UPT ;  /* 0x000000010a00788c */ /* 0x008fe4000bf45270 */
[----:B------:R-:W-:Y:S01]  /*2920*/  UISETP.NE.AND UP0, UPT, UR18, 0x1, UPT ;  /* 0x000000011200788c */ /* 0x000fe2000bf05270 */
[----:B------:R-:W-:-:S02]  /*2930*/  UMOV UR8, UR9 ;  /* 0x0000000900087c82 */ /* 0x000fc40008000000 */
[----:B------:R-:W-:Y:S01]  /*2940*/  UMOV UR4, UR5 ;  /* 0x0000000500047c82 */ /* 0x000fe20008000000 */
[----:B------:R-:W-:Y:S02]  /*2950*/  USHF.R.U32.HI UR17, URZ, UR17, UR8 ;  /* 0x00000011ff117299 */ /* 0x000fe40008011608 */
[----:B----4-:R-:W-:Y:S02]  /*2960*/  USHF.R.U32.HI UR4, URZ, UR7, UR4 ;  /* 0x00000007ff047299 */ /* 0x010fe40008011604 */
[----:B------:R-:W-:Y:S02]  /*2970*/  USEL UR5, UR37, UR17, !UP2 ;  /* 0x0000001125057287 */ /* 0x000fe4000d000000 */
[----:B------:R-:W-:-:S04]  /*2980*/  USEL UR4, UR31, UR4, !UP0 ;  /* 0x000000041f047287 */ /* 0x000fc8000c000000 */
[----:B------:R-:W-:Y:S02]  /*2990*/  UIADD3 UR7, UPT, UPT, UR5, -UR4, URZ ;  /* 0x8000000405077290 */ /* 0x000fe4000fffe0ff */
[----:B------:R-:W-:Y:S02]  /*29a0*/  UIADD3 UR4, UPT, UPT, -UR5, UR4, URZ ;  /* 0x0000000405047290 */ /* 0x000fe4000fffe1ff */
[----:B------:R-:W-:Y:S02]  /*29b0*/  UIMAD UR31, UR7, UR18, UR31 ;  /* 0x00000012071f72a4 */ /* 0x000fe4000f8e021f */
[----:B------:R-:W-:-:S12]  /*29c0*/  UIMAD UR37, UR4, UR10, UR37 ;  /* 0x0000000a042572a4 */ /* 0x000fd8000f8e0225 */
.L_x_42:
[----:B------:R-:W-:Y:S01]  /*29d0*/  VIADD R11, R11, 0x1 ;  /* 0x000000010b0b7836 */ /* 0x000fe20000000000 */
[----:B------:R-:W-:Y:S02]  /*29e0*/  R2UR UR5, R87 ;  /* 0x00000000570572ca */ /* 0x000fe400000e0000 */
[----:B------:R-:W-:Y:S02]  /*29f0*/  R2UR UR4, R86 ;  /* 0x00000000560472ca */ /* 0x000fe400000e0000 */
[C---:B------:R-:W-:Y:S02]  /*2a00*/  ISETP.NE.AND P0, PT, R11.reuse, 0x2, PT ;  /* 0x000000020b00780c */ /* 0x040fe40003f05270 */
[----:B------:R-:W-:Y:S02]  /*2a10*/  PLOP3.LUT P1, PT, PT, PT, PT, 0x80, 0x8 ;  /* 0x000000000008781c */ /* 0x000fe40003f2f070 */
[----:B------:R-:W-:Y:S02]  /*2a20*/  SEL R3, RZ, 0x1, P0 ;  /* 0x00000001ff037807 */ /* 0x000fe40000000000 */
[----:B------:R-:W-:-:S02]  /*2a30*/  SEL R11, R11, RZ, P0 ;  /* 0x000000ff0b0b7207 */ /* 0x000fc40000000000 */
[----:B------:R-:W-:Y:S01]  /*2a40*/  LOP3.LUT R10, R10, R3, RZ, 0x3c, !PT ;  /* 0x000000030a0a7212 */ /* 0x000fe200078e3cff */
[----:B------:R-:W-:Y:S02]  /*2a50*/  UIADD3 UR25, UPT, UPT, UR37, UR5, URZ ;  /* 0x0000000525197290 */ /* 0x000fe4000fffe0ff */
[----:B------:R-:W-:Y:S01]  /*2a60*/  UIADD3 UR32, UPT, UPT, UR31, UR4, URZ ;  /* 0x000000041f207290 */ /* 0x000fe2000fffe0ff */
[----:B------:R-:W-:Y:S11]  /*2a70*/  BRA.U UP1, `(.L_x_43) ;  /* 0xfffffff101387547 */ /* 0x000ff6000b83ffff */
[----:B------:R-:W-:Y:S01]  /*2a80*/  UIADD3 UR13, UPT, UPT, UR13, 0x50, URZ ;  /* 0x000000500d0d7890 */ /* 0x000fe2000fffe0ff */
[----:B------:R-:W-:-:S03]  /*2a90*/  SHF.L.U32 R3, R12, 0x1f, RZ ;  /* 0x0000001f0c037819 */ /* 0x000fc600000006ff */
[----:B------:R-:W-:-:S09]  /*2aa0*/  ULEA UR4, UR6, UR13, 0x3 ;  /* 0x0000000d06047291 */ /* 0x000fd2000f8e18ff */
[----:B------:R-:W2:Y:S02]  /*2ab0*/  SYNCS.PHASECHK.TRANS64.TRYWAIT P0, [UR4], R3 ;  /* 0x00000003ff0075a7 */ /* 0x000ea40008001104 */
[----:B--2---:R-:W-:Y:S05]  /*2ac0*/  @!P0 BRA `(.L_x_44) ;  /* 0x0000005c00888947 */ /* 0x004fea0003800000 */
.L_x_145:
[----:B------:R-:W-:-:S04]  /*2ad0*/  UIADD3 UR4, UPT, UPT, UR6, 0x1, URZ ;  /* 0x0000000106047890 */ /* 0x000fc8000fffe0ff */
[----:B------:R-:W-:-:S04]  /*2ae0*/  UISETP.NE.AND UP0, UPT, UR4, 0xa, UPT ;  /* 0x0000000a0400788c */ /* 0x000fc8000bf05270 */
[----:B------:R-:W-:Y:S02]  /*2af0*/  USEL UR6, URZ, 0x1, UP0 ;  /* 0x00000001ff067887 */ /* 0x000fe40008000000 */
[----:B------:R-:W-:-:S04]  /*2b00*/  USEL UR4, UR4, URZ, UP0 ;  /* 0x000000ff04047287 */ /* 0x000fc80008000000 */
[----:B------:R-:W-:Y:S01]  /*2b10*/  ULEA UR5, UR4, UR13, 0x3 ;  /* 0x0000000d04057291 */ /* 0x000fe2000f8e18ff */
[----:B------:R-:W-:-:S04]  /*2b20*/  LOP3.LUT R2, R12, UR6, RZ, 0x3c, !PT ;  /* 0x000000060c027c12 */ /* 0x000fc8000f8e3cff */
[----:B-1----:R-:W-:-:S04]  /*2b30*/  SHF.L.U32 R3, R2, 0x1f, RZ ;  /* 0x0000001f02037819 */ /* 0x002fc800000006ff */
[----:B------:R-:W1:Y:S02]  /*2b40*/  SYNCS.PHASECHK.TRANS64.TRYWAIT P0, [UR5], R3 ;  /* 0x00000003ff0075a7 */ /* 0x000e640008001105 */
[----:B-1----:R-:W-:Y:S05]  /*2b50*/  @!P0 BRA `(.L_x_45) ;  /* 0x0000005c007c8947 */ /* 0x002fea0003800000 */
.L_x_147:
        /* <DEDUP_REMOVED lines=9> */
.L_x_149:
        /* <DEDUP_REMOVED lines=9> */
.L_x_151:
        /* <DEDUP_REMOVED lines=9> */
.L_x_153:
        /* <DEDUP_REMOVED lines=9> */
.L_x_155:
        /* <DEDUP_REMOVED lines=9> */
.L_x_157:
        /* <DEDUP_REMOVED lines=9> */
.L_x_159:
        /* <DEDUP_REMOVED lines=9> */
.L_x_161:
[----:B------:R-:W-:-:S04]  /*2f50*/  UIADD3 UR4, UPT, UPT, UR4, 0x1, URZ ;  /* 0x0000000104047890 */ /* 0x000fc8000fffe0ff */
[----:B------:R-:W-:-:S04]  /*2f60*/  UISETP.NE.AND UP0, UPT, UR4, 0xa, UPT ;  /* 0x0000000a0400788c */ /* 0x000fc8000bf05270 */
[----:B------:R-:W-:Y:S02]  /*2f70*/  USEL UR5, URZ, 0x1, UP0 ;  /* 0x00000001ff057887 */ /* 0x000fe40008000000 */
[----:B------:R-:W-:-:S04]  /*2f80*/  USEL UR4, UR4, URZ, UP0 ;  /* 0x000000ff04047287 */ /* 0x000fc80008000000 */
[----:B------:R-:W-:Y:S01]  /*2f90*/  ULEA UR4, UR4, UR13, 0x3 ;  /* 0x0000000d04047291 */ /* 0x000fe2000f8e18ff */
[----:B-1----:R-:W-:-:S04]  /*2fa0*/  LOP3.LUT R3, R2, UR5, RZ, 0x3c, !PT ;  /* 0x0000000502037c12 */ /* 0x002fc8000f8e3cff */
[----:B------:R-:W-:Y:S01]  /*2fb0*/  SHF.L.U32 R3, R3, 0x1f, RZ ;  /* 0x0000001f03037819 */ /* 0x000fe200000006ff */
[----:B------:R-:W-:-:S07]  /*2fc0*/  IMAD.U32 R0, RZ, RZ, UR4 ;  /* 0x00000004ff007e24 */ /* 0x000fce000f8e00ff */
.L_x_53:
[----:B-1----:R1:W2:Y:S02]  /*2fd0*/  SYNCS.PHASECHK.TRANS64.TRYWAIT P0, [R0+URZ], R3 ;  /* 0x00000003000075a7 */ /* 0x0022a400080011ff */
[----:B--2---:R-:W-:Y:S05]  /*2fe0*/  @!P0 NANOSLEEP.SYNCS 0x989680 ;  /* 0x009896800000895d */ /* 0x004fea0003900000 */
[----:B------:R-:W2:Y:S02]  /*2ff0*/  @!P0 SYNCS.PHASECHK.TRANS64 P0, [R0+URZ], R3 ;  /* 0x00000003000085a7 */ /* 0x000ea400080010ff */
[----:B--2---:R-:W-:Y:S05]  /*3000*/  @P0 EXIT ;  /* 0x000000000000094d */ /* 0x004fea0003800000 */
[----:B------:R-:W-:Y:S05]  /*3010*/  BRA `(.L_x_53) ;  /* 0xfffffffc00ec7947 */ /* 0x000fea000383ffff */
.L_x_23:
[----:B------:R-:W1:Y:S02]  /*3020*/  S2UR UR4, SR_CgaCtaId ;  /* 0x00000000000479c3 */ /* 0x000e640000008800 */
[----:B-1----:R-:W-:-:S04]  /*3030*/  UISETP.NE.AND UP0, UPT, UR4, URZ, UPT ;  /* 0x000000ff0400728c */ /* 0x002fc8000bf05270 */
[----:B------:R-:W-:-:S09]  /*3040*/  UISETP.NE.OR UP0, UPT, UR13, 0x1, UP0 ;  /* 0x000000010d00788c */ /* 0x000fd20008705670 */
[----:B------:R-:W-:Y:S05]  /*3050*/  BRA.U UP0, `(.L_x_54) ;  /* 0x00000005004c7547 */ /* 0x000fea000b800000 */
[----:B------:R-:W1:Y:S01]  /*3060*/  S2UR UR5, SR_CgaCtaId ;  /* 0x00000000000579c3 */ /* 0x000e620000008800 */
[----:B------:R-:W-:Y:S01]  /*3070*/  UMOV UR4, 0x400 ;  /* 0x0000040000047882 */ /* 0x000fe20000000000 */
[----:B------:R-:W-:Y:S01]  /*3080*/  ISETP.GE.U32.AND P2, PT, R3, 0x4, PT ;  /* 0x000000040300780c */ /* 0x000fe20003f46070 */
[----:B------:R-:W-:Y:S01]  /*3090*/  IMAD.MOV.U32 R12, RZ, RZ, 0x1 ;  /* 0x00000001ff0c7424 */ /* 0x000fe200078e00ff */
[----:B------:R-:W-:Y:S02]  /*30a0*/  CS2R R10, SRZ ;  /* 0x00000000000a7805 */ /* 0x000fe4000001ff00 */
[----:B------:R-:W-:Y:S01]  /*30b0*/  CS2R R8, SRZ ;  /* 0x0000000000087805 */ /* 0x000fe2000001ff00 */
[----:B-1----:R-:W-:-:S03]  /*30c0*/  ULEA UR6, UR5, UR4, 0x18 ;  /* 0x0000000405067291 */ /* 0x002fc6000f8ec0ff */
[----:B------:R-:W-:-:S09]  /*30d0*/  UMOV UR5, URZ ;  /* 0x000000ff00057c82 */ /* 0x000fd20008000000 */
.L_x_58:
[----:B------:R-:W-:Y:S02]  /*30e0*/  LEA R0, R8, UR6, 0x3 ;  /* 0x0000000608007c11 */ /* 0x000fe4000f8e18ff */
[----:B------:R-:W-:-:S03]  /*30f0*/  SHF.L.U32 R5, R9, 0x1f, RZ ;  /* 0x0000001f09057819 */ /* 0x000fc600000006ff */
[----:B------:R-:W-:Y:S01]  /*3100*/  VIADD R4, R0, 0x150 ;  /* 0x0000015000047836 */ /* 0x000fe20000000000 */
[----:B------:R-:W1:Y:S02]  /*3110*/  SYNCS.PHASECHK.TRANS64.TRYWAIT P0, [R0+URZ+0x140], R5 ;  /* 0x00014005000075a7 */ /* 0x000e6400080011ff */
[----:B-1----:R-:W-:Y:S05]  /*3120*/  @!P0 BRA `(.L_x_55) ;  /* 0x0000005800c88947 */ /* 0x002fea0003800000 */
.L_x_162:
[----:B------:R-:W-:Y:S01]  /*3130*/  ULEA UR4, UR5, UR6, 0x3 ;  /* 0x0000000605047291 */ /* 0x000fe2000f8e18ff */
[----:B------:R-:W-:Y:S01]  /*3140*/  PRMT R4, RZ, 0x654, R4 ;  /* 0x00000654ff047816 */ /* 0x000fe20000000004 */
[----:B-1----:R-:W-:Y:S01]  /*3150*/  @!P2 IMAD.MOV.U32 R5, RZ, RZ, 0x10 ;  /* 0x00000010ff05a424 */ /* 0x002fe200078e00ff */
[----:B------:R-:W-:Y:S01]  /*3160*/  SHF.L.U32 R7, R12, 0x1f, RZ ;  /* 0x0000001f0c077819 */ /* 0x000fe200000006ff */
[----:B------:R-:W-:Y:S01]  /*3170*/  UIADD3 UR7, UPT, UPT, UR4, 0xe0, URZ ;  /* 0x000000e004077890 */ /* 0x000fe2000fffe0ff */
[----:B------:R1:W-:Y:S05]  /*3180*/  SYNCS.ARRIVE.TRANS64.RED.A1T0 RZ, [R4+URZ], RZ ;  /* 0x000000ff04ff79a7 */ /* 0x0003ea00081004ff */
[----:B------:R-:W-:Y:S01]  /*3190*/  IMAD.U32 R0, RZ, RZ, UR7 ;  /* 0x00000007ff007e24 */ /* 0x000fe2000f8e00ff */
[----:B------:R-:W2:Y:S04]  /*31a0*/  SYNCS.PHASECHK.TRANS64.TRYWAIT P0, [UR4+0xf0], R7 ;  /* 0x0000f007ff0075a7 */ /* 0x000ea80008001104 */
[----:B------:R-:W-:Y:S01]  /*31b0*/  PRMT R13, R3, 0x654, R0 ;  /* 0x00000654030d7816 */ /* 0x000fe20000000000 */
[----:B-12---:R-:W-:Y:S06]  /*31c0*/  @!P0 BRA `(.L_x_56) ;  /* 0x0000005800b48947 */ /* 0x006fec0003800000 */
.L_x_164:
[----:B------:R-:W-:Y:S01]  /*31d0*/  ULEA UR8, UR5, UR6, 0x4 ;  /* 0x0000000605087291 */ /* 0x000fe2000f8e20ff */
[----:B------:R-:W-:Y:S01]  /*31e0*/  SEL R2, R13, R2, !P2 ;  /* 0x000000020d027207 */ /* 0x000fe20005000000 */
[----:B------:R-:W-:Y:S01]  /*31f0*/  UIADD3 UR9, UPT, UPT, UR4, 0xe0, URZ ;  /* 0x000000e004097890 */ /* 0x000fe2000fffe0ff */
[----:B-1----:R-:W-:Y:S01]  /*3200*/  LEA R0, R11, UR6, 0x3 ;  /* 0x000000060b007c11 */ /* 0x002fe2000f8e18ff */
[----:B------:R-:W-:Y:S01]  /*3210*/  UIADD3 UR8, UPT, UPT, UR8, 0x170, URZ ;  /* 0x0000017008087890 */ /* 0x000fe2000fffe0ff */
[----:B------:R1:W-:Y:S01]  /*3220*/  @!P2 SYNCS.ARRIVE.TRANS64.RED RZ, [R2+URZ], R5 ;  /* 0x0000000502ffa9a7 */ /* 0x0003e200080004ff */
[----:B------:R-:W-:Y:S01]  /*3230*/  UIADD3 UR4, UPT, UPT, UR5, 0x1, URZ ;  /* 0x0000000105047890 */ /* 0x000fe2000fffe0ff */
[----:B------:R-:W-:-:S03]  /*3240*/  VIADD R8, R8, 0x1 ;  /* 0x0000000108087836 */ /* 0x000fc60000000000 */
[----:B------:R-:W-:Y:S02]  /*3250*/  UISETP.NE.AND UP0, UPT, UR4, 0x2, UPT ;  /* 0x000000020400788c */ /* 0x000fe4000bf05270 */
[----:B------:R-:W-:Y:S01]  /*3260*/  ISETP.NE.AND P0, PT, R8, 0x2, PT ;  /* 0x000000020800780c */ /* 0x000fe20003f05270 */
[----:B------:R-:W-:Y:S06]  /*3270*/  UGETNEXTWORKID.BROADCAST [UR8], [UR9] ;  /* 0x00000000080073ca */ /* 0x000fec0008000100 */
[----:B------:R-:W-:Y:S02]  /*3280*/  USEL UR7, URZ, 0x1, UP0 ;  /* 0x00000001ff077887 */ /* 0x000fe40008000000 */
[----:B------:R-:W-:-:S04]  /*3290*/  USEL UR5, UR4, URZ, UP0 ;  /* 0x000000ff04057287 */ /* 0x000fc80008000000 */
[----:B------:R-:W-:Y:S02]  /*32a0*/  LOP3.LUT R12, R12, UR7, RZ, 0x3c, !PT ;  /* 0x000000070c0c7c12 */ /* 0x000fe4000f8e3cff */
[----:B-1----:R-:W-:-:S04]  /*32b0*/  SHF.L.U32 R5, R10, 0x1f, RZ ;  /* 0x0000001f0a057819 */ /* 0x002fc800000006ff */
[----:B------:R-:W1:Y:S02]  /*32c0*/  SYNCS.PHASECHK.TRANS64.TRYWAIT P1, [R0+URZ+0xe0], R5 ;  /* 0x0000e005000075a7 */ /* 0x000e6400080211ff */
[----:B-1----:R-:W-:Y:S05]  /*32d0*/  @!P1 BRA `(.L_x_57) ;  /* 0x0000005800889947 */ /* 0x002fea0003800000 */
.L_x_165:
[C---:B------:R-:W-:Y:S01]  /*32e0*/  LEA R4, R11.reuse, UR6, 0x4 ;  /* 0x000000060b047c11 */ /* 0x040fe2000f8e20ff */
[----:B-1----:R-:W-:Y:S01]  /*32f0*/  VIADD R0, R0, 0xf0 ;  /* 0x000000f000007836 */ /* 0x002fe20000000000 */
[----:B------:R-:W-:Y:S01]  /*3300*/  SEL R8, R8, RZ, P0 ;  /* 0x000000ff08087207 */ /* 0x000fe20000000000 */
[----:B------:R-:W-:-:S03]  /*3310*/  VIADD R11, R11, 0x1 ;  /* 0x000000010b0b7836 */ /* 0x000fc60000000000 */
[----:B------:R-:W1:Y:S01]  /*3320*/  LDS.128 R4, [R4+0x170] ;  /* 0x0001700004047984 */ /* 0x000e620000000c00 */
[----:B------:R-:W-:Y:S02]  /*3330*/  PRMT R0, RZ, 0x654, R0 ;  /* 0x00000654ff007816 */ /* 0x000fe40000000000 */
[C---:B------:R-:W-:Y:S01]  /*3340*/  ISETP.NE.AND P1, PT, R11.reuse, 0x2, PT ;  /* 0x000000020b00780c */ /* 0x040fe20003f25270 */
[----:B------:R-:W-:Y:S01]  /*3350*/  @!PT LDS RZ, [RZ] ;  /* 0x00000000fffff984 */ /* 0x000fe20000000800 */
[----:B------:R-:W-:Y:S01]  /*3360*/  @!PT LDS RZ, [RZ] ;  /* 0x00000000fffff984 */ /* 0x000fe20000000800 */
[----:B------:R-:W-:Y:S01]  /*3370*/  @!PT LDS RZ, [RZ] ;  /* 0x00000000fffff984 */ /* 0x000fe20000000800 */
[----:B------:R-:W-:Y:S01]  /*3380*/  @!PT LDS RZ, [RZ] ;  /* 0x00000000fffff984 */ /* 0x000fe20000000800 */
[----:B------:R2:W-:Y:S06]  /*3390*/  MEMBAR.ALL.CTA ;  /* 0x0000000000007992 */ /* 0x0005ec0000008000 */
[----:B--2---:R-:W2:Y:S01]  /*33a0*/  FENCE.VIEW.ASYNC.S ;  /* 0x00000000000073c6 */ /* 0x004ea20000000000 */
[----:B------:R-:W-:Y:S01]  /*33b0*/  SEL R11, R11, RZ, P1 ;  /* 0x000000ff0b0b7207 */ /* 0x000fe20000800000 */
[----:B--2---:R2:W-:Y:S01]  /*33c0*/  SYNCS.ARRIVE.TRANS64.RED.A1T0 RZ, [R0+URZ], RZ ;  /* 0x000000ff00ff79a7 */ /* 0x0045e200081004ff */
[----:B-1----:R-:W-:-:S02]  /*33d0*/  LOP3.LUT P3, RZ, R6, 0x1, RZ, 0xc0, !PT ;  /* 0x0000000106ff7812 */ /* 0x002fc4000786c0ff */
[----:B------:R-:W-:-:S04]  /*33e0*/  SEL R5, RZ, 0x1, P1 ;  /* 0x00000001ff057807 */ /* 0x000fc80000800000 */
[----:B------:R-:W-:Y:S02]  /*33f0*/  LOP3.LUT R10, R10, R5, RZ, 0x3c, !PT ;  /* 0x000000050a0a7212 */ /* 0x000fe400078e3cff */
[----:B--2---:R-:W-:-:S04]  /*3400*/  SEL R0, RZ, 0x1, P0 ;  /* 0x00000001ff007807 */ /* 0x004fc80000000000 */
[----:B------:R-:W-:Y:S01]  /*3410*/  LOP3.LUT R9, R9, R0, RZ, 0x3c, !PT ;  /* 0x0000000009097212 */ /* 0x000fe200078e3cff */
[----:B------:R-:W-:Y:S06]  /*3420*/  @P3 BRA `(.L_x_58) ;  /* 0xfffffffc002c3947 */ /* 0x000fec000383ffff */
[----:B------:R-:W-:Y:S01]  /*3430*/  ULEA UR4, UR5, UR6, 0x3 ;  /* 0x0000000605047291 */ /* 0x000fe2000f8e18ff */
[----:B------:R-:W-:-:S08]  /*3440*/  SHF.L.U32 R3, R12, 0x1f, RZ ;  /* 0x0000001f0c037819 */ /* 0x000fd000000006ff */
[----:B------:R-:W1:Y:S02]  /*3450*/  SYNCS.PHASECHK.TRANS64 P0, [UR4+0xf0], R3 ;  /* 0x0000f003ff0075a7 */ /* 0x000e640008001004 */
[----:B-1----:R-:W-:Y:S05]  /*3460*/  @P0 BRA `(.L_x_59) ;  /* 0x0000000000080947 */ /* 0x002fea0003800000 */
[----:B------:R-:W1:Y:S02]  /*3470*/  SYNCS.PHASECHK.TRANS64.TRYWAIT P0, [UR4+0xf0], R3 ;  /* 0x0000f003ff0075a7 */ /* 0x000e640008001104 */
[----:B-1----:R-:W-:Y:S05]  /*3480*/  @!P0 BRA `(.L_x_60) ;  /* 0x0000005800308947 */ /* 0x002fea0003800000 */
.L_x_59:
[----:B------:R-:W-:-:S04]  /*3490*/  UIADD3 UR7, UPT, UPT, UR5, 0x1, URZ ;  /* 0x0000000105077890 */ /* 0x000fc8000fffe0ff */
[----:B------:R-:W-:-:S04]  /*34a0*/  UISETP.NE.AND UP0, UPT, UR7, 0x2, UPT ;  /* 0x000000020700788c */ /* 0x000fc8000bf05270 */
[----:B------:R-:W-:Y:S02]  /*34b0*/  USEL UR8, URZ, 0x1, UP0 ;  /* 0x00000001ff087887 */ /* 0x000fe40008000000 */
[----:B------:R-:W-:-:S04]  /*34c0*/  USEL UR7, UR7, URZ, UP0 ;  /* 0x000000ff07077287 */ /* 0x000fc80008000000 */
[----:B------:R-:W-:Y:S01]  /*34d0*/  ULEA UR7, UR7, UR6, 0x3 ;  /* 0x0000000607077291 */ /* 0x000fe2000f8e18ff */
[----:B-1----:R-:W-:-:S04]  /*34e0*/  LOP3.LUT R3, R12, UR8, RZ, 0x3c, !PT ;  /* 0x000000080c037c12 */ /* 0x002fc8000f8e3cff */
[----:B------:R-:W-:-:S04]  /*34f0*/  SHF.L.U32 R0, R3, 0x1f, RZ ;  /* 0x0000001f03007819 */ /* 0x000fc800000006ff */
[----:B------:R-:W1:Y:S02]  /*3500*/  SYNCS.PHASECHK.TRANS64 P0, [UR7+0xf0], R0 ;  /* 0x0000f000ff0075a7 */ /* 0x000e640008001007 */
[----:B-1----:R-:W-:Y:S05]  /*3510*/  @P0 EXIT ;  /* 0x000000000000094d */ /* 0x002fea0003800000 */
[----:B------:R-:W-:Y:S02]  /*3520*/  SHF.L.U32 R3, R3, 0x1f, RZ ;  /* 0x0000001f03037819 */ /* 0x000fe400000006ff */
[----:B------:R-:W-:-:S07]  /*3530*/  MOV R0, UR7 ;  /* 0x0000000700007c02 */ /* 0x000fce0008000f00 */
.L_x_61:
[----:B-1----:R1:W2:Y:S02]  /*3540*/  SYNCS.PHASECHK.TRANS64.TRYWAIT P0, [R0+URZ+0xf0], R3 ;  /* 0x0000f003000075a7 */ /* 0x0022a400080011ff */
[----:B--2---:R-:W-:Y:S05]  /*3550*/  @!P0 NANOSLEEP.SYNCS 0x989680 ;  /* 0x009896800000895d */ /* 0x004fea0003900000 */
[----:B------:R-:W2:Y:S02]  /*3560*/  @!P0 SYNCS.PHASECHK.TRANS64 P0, [R0+URZ+0xf0], R3 ;  /* 0x0000f003000085a7 */ /* 0x000ea400080010ff */
[----:B--2---:R-:W-:Y:S05]  /*3570*/  @P0 EXIT ;  /* 0x000000000000094d */ /* 0x004fea0003800000 */
[----:B------:R-:W-:Y:S05]  /*3580*/  BRA `(.L_x_61) ;  /* 0xfffffffc00ec7947 */ /* 0x000fea000383ffff */
.L_x_54:
[----:B------:R-:W-:Y:S05]  /*3590*/  BRA.U UP4, `(.L_x_62) ;  /* 0x0000001104dc7547 */ /* 0x000fea000b800000 */
[----:B------:R-:W1:Y:S01]  /*35a0*/  S2UR UR7, SR_CgaCtaId ;  /* 0x00000000000779c3 */ /* 0x000e620000008800 */
[----:B------:R-:W-:Y:S01]  /*35b0*/  UMOV UR4, 0x40 ;  /* 0x0000004000047882 */ /* 0x000fe20000000000 */
[----:B------:R-:W-:Y:S01]  /*35c0*/  NOP ;  /* 0x0000000000007918 */ /* 0x000fe20000000000 */
[----:B------:R-:W-:Y:S01]  /*35d0*/  UMOV UR6, 0x400 ;  /* 0x0000040000067882 */ /* 0x000fe20000000000 */
[----:B-1----:R-:W-:Y:S02]  /*35e0*/  ULEA UR5, UR7, UR4, 0x18 ;  /* 0x0000000407057291 */ /* 0x002fe4000f8ec0ff */
[----:B------:R-:W-:-:S07]  /*35f0*/  ULEA UR6, UR7, UR6, 0x18 ;  /* 0x0000000607067291 */ /* 0x000fce000f8ec0ff */
[----:B------:R-:W1:Y:S02]  /*3600*/  LDS.U8 R3, [UR5+0x1c] ;  /* 0x00001c05ff037984 */ /* 0x000e640008000000 */
[----:B-1----:R-:W-:-:S13]  /*3610*/  ISETP.NE.AND P0, PT, R3, RZ, PT ;  /* 0x000000ff0300720c */ /* 0x002fda0003f05270 */
[----:B------:R-:W-:Y:S05]  /*3620*/  @P0 BRA `(.L_x_63) ;  /* 0x0000000400080947 */ /* 0x000fea0003800000 */
[----:B------:R-:W-:Y:S02]  /*3630*/  UISETP.NE.U32.AND UP1, UPT, UR46, 0x1, UPT ;  /* 0x000000012e00788c */ /* 0x000fe4000bf25070 */
[----:B------:R-:W-:-:S07]  /*3640*/  UIADD3 UR7, UPT, UPT, UR5, 0x8, URZ ;  /* 0x0000000805077890 */ /* 0x000fce000fffe0ff */
[----:B------:R-:W-:Y:S05]  /*3650*/  BRA.U !UP1, `(.L_x_64) ;  /* 0x00000001099c7547 */ /* 0x000fea000b800000 */
[----:B------:R-:W-:Y:S01]  /*3660*/  ELECT P0, URZ, PT ;  /* 0x0000000000ff782f */ /* 0x000fe20003800000 */
[----:B------:R-:W-:-:S12]  /*3670*/  BSSY B0, `(.L_x_64) ;  /* 0x0000025000007945 */ /* 0x000fd80003800000 */
[----:B------:R-:W-:Y:S05]  /*3680*/  @!P0 BRA `(.L_x_65) ;  /* 0x00000000008c8947 */ /* 0x000fea0003800000 */
[----:B------:R-:W-:-:S05]  /*3690*/  UMOV UR4, 0x10 ;  /* 0x0000001000047882 */ /* 0x000fca0000000000 */
[----:B------:R-:W-:Y:S04]  /*36a0*/  DEPBAR.LE SB1, 0x36 ;  /* 0x00009d800000791a */ /* 0x000fe80000000000 */
[----:B------:R-:W1:Y:S02]  /*36b0*/  UTCATOMSWS.2CTA.FIND_AND_SET.ALIGN UP0, UR4, UR4 ;  /* 0x00000004000475e3 */ /* 0x000e640008200800 */
[----:B-1----:R-:W-:Y:S01]  /*36c0*/  MOV R10, UR4 ;  /* 0x00000004000a7c02 */ /* 0x002fe20008000f00 */
[----:B------:R-:W-:Y:S06]  /*36d0*/  BRA.U UP0, `(.L_x_66) ;  /* 0x0000000100187547 */ /* 0x000fec000b800000 */
.L_x_67:
[----:B------:R-:W-:Y:S05]  /*36e0*/  NANOSLEEP 0x64 ;  /* 0x000000640000795d */ /* 0x000fea0003800000 */
[----:B------:R-:W-:-:S05]  /*36f0*/  UMOV UR4, 0x10 ;  /* 0x0000001000047882 */ /* 0x000fca0000000000 */
[----:B------:R-:W-:Y:S04]  /*3700*/  DEPBAR.LE SB1, 0x36 ;  /* 0x00009d800000791a */ /* 0x000fe80000000000 */
[----:B------:R-:W1:Y:S02]  /*3710*/  UTCATOMSWS.2CTA.FIND_AND_SET.ALIGN UP0, UR4, UR4 ;  /* 0x00000004000475e3 */ /* 0x000e640008200800 */
[----:B-1----:R-:W-:Y:S01]  /*3720*/  MOV R10, UR4 ;  /* 0x00000004000a7c02 */ /* 0x002fe20008000f00 */
[----:B------:R-:W-:Y:S05]  /*3730*/  BRA.U !UP0, `(.L_x_67) ;  /* 0xfffffffd08e87547 */ /* 0x000fea000b83ffff */
.L_x_66:
[----:B------:R-:W1:Y:S01]  /*3740*/  LDS R6, [UR5+0x10] ;  /* 0x00001005ff067984 */ /* 0x000e620008000800 */
[----:B------:R-:W-:Y:S01]  /*3750*/  IMAD.U32 R3, RZ, RZ, UR6 ;  /* 0x00000006ff037e24 */ /* 0x000fe2000f8e00ff */
[----:B------:R-:W-:-:S03]  /*3760*/  MOV R4, UR45 ;  /* 0x0000002d00047c02 */ /* 0x000fc60008000f00 */
[----:B------:R-:W-:Y:S01]  /*3770*/  VIADD R3, R3, 0x190 ;  /* 0x0000019003037836 */ /* 0x000fe20000000000 */
[----:B-1----:R-:W-:-:S04]  /*3780*/  SHF.L.U32 R6, R6, 0x1f, RZ ;  /* 0x0000001f06067819 */ /* 0x002fc800000006ff */
[----:B------:R-:W1:Y:S02]  /*3790*/  SYNCS.PHASECHK.TRANS64.TRYWAIT P0, [UR5+0x8], R6 ;  /* 0x00000806ff0075a7 */ /* 0x000e640008001105 */
[----:B-1----:R-:W-:Y:S05]  /*37a0*/  @P0 BRA `(.L_x_68) ;  /* 0x0000000000080947 */ /* 0x002fea0003800000 */
[----:B------:R-:W1:Y:S02]  /*37b0*/  SYNCS.PHASECHK.TRANS64.TRYWAIT P0, [UR5+0x8], R6 ;  /* 0x00000806ff0075a7 */ /* 0x000e640008001105 */
[----:B-1----:R-:W-:Y:S05]  /*37c0*/  @!P0 BRA `(.L_x_69) ;  /* 0x0000005400788947 */ /* 0x002fea0003800000 */
.L_x_68:
[----:B------:R-:W-:Y:S01]  /*37d0*/  PRMT R4, R4, 0x654, R3 ;  /* 0x0000065404047816 */ /* 0x000fe20000000003 */
[----:B------:R-:W-:Y:S01]  /*37e0*/  HFMA2 R3, -RZ, RZ, 0, 5.9604644775390625e-08 ;  /* 0x00000001ff037431 */ /* 0x000fe200000001ff */
[----:B------:R-:W-:Y:S01]  /*37f0*/  UPRMT UR4, UR45, 0x654, UR7 ;  /* 0x000006542d047896 */ /* 0x000fe20008000007 */
[----:B------:R-:W-:Y:S02]  /*3800*/  IMAD.MOV.U32 R7, RZ, RZ, 0xffff ;  /* 0x0000ffffff077424 */ /* 0x000fe400078e00ff */
[----:B-1----:R-:W-:Y:S02]  /*3810*/  IMAD.MOV.U32 R6, RZ, RZ, 0x4 ;  /* 0x00000004ff067424 */ /* 0x002fe400078e00ff */
[----:B------:R-:W-:Y:S01]  /*3820*/  IMAD.SHL.U32 R9, R10, 0x20, RZ ;  /* 0x000000200a097824 */ /* 0x000fe200078e00ff */
[----:B------:R-:W-:Y:S02]  /*3830*/  MOV R5, UR4 ;  /* 0x0000000400057c02 */ /* 0x000fe40008000f00 */
[-C--:B------:R-:W-:Y:S01]  /*3840*/  SHF.L.U32 R8, R7, R10.reuse, RZ ;  /* 0x0000000a07087219 */ /* 0x080fe200000006ff */
[----:B------:R1:W-:Y:S01]  /*3850*/  SYNCS.ARRIVE.TRANS64.RED RZ, [UR4], R6 ;  /* 0x00000006ffff79a7 */ /* 0x0003e20008000404 */
[----:B------:R-:W-:Y:S01]  /*3860*/  SHF.L.U32 R7, R3, R10, RZ ;  /* 0x0000000a03077219 */ /* 0x000fe200000006ff */
[----:B------:R1:W-:Y:S04]  /*3870*/  STS [UR6+0x190], R9 ;  /* 0x00019009ff007988 */ /* 0x0003e80008000806 */
[----:B------:R1:W-:Y:S04]  /*3880*/  STAS [R4.64], R10 ;  /* 0x0000000a04007dbd */ /* 0x0003e8000c0008ff */
[----:B------:R1:W-:Y:S04]  /*3890*/  ATOMS.OR RZ, [UR5+0x14], R8 ;  /* 0x00001408ffff798c */ /* 0x0003e8000b000005 */
[----:B------:R1:W-:Y:S04]  /*38a0*/  ATOMS.OR RZ, [UR5+0x18], R7 ;  /* 0x00001807ffff798c */ /* 0x0003e8000b000005 */
[----:B------:R1:W-:Y:S02]  /*38b0*/  ATOMS.XOR RZ, [UR5+0x10], R3 ;  /* 0x00001003ffff798c */ /* 0x0003e4000b800005 */
.L_x_65:
[----:B------:R-:W-:Y:S05]  /*38c0*/  BSYNC B0 ;  /* 0x0000000000007941 */ /* 0x000fea0003800000 */
.L_x_64:
[----:B------:R-:W-:Y:S05]  /*38d0*/  BRA.U UP1, `(.L_x_70) ;  /* 0x00000001016c7547 */ /* 0x000fea000b800000 */
[----:B------:R-:W-:-:S03]  /*38e0*/  UMOV UR4, 0xffffffff ;  /* 0xffffffff00047882 */ /* 0x000fc60000000000 */
[----:B------:R-:W-:Y:S05]  /*38f0*/  BRA.DIV UR4, `(.L_x_71) ;  /* 0x0000005604447947 */ /* 0x000fea000b800000 */
[----:B------:R-:W-:-:S13]  /*3900*/  ELECT P0, URZ, PT ;  /* 0x0000000000ff782f */ /* 0x000fda0003800000 */
.L_x_169:
[----:B------:R-:W-:Y:S05]  /*3910*/  @!P0 BRA `(.L_x_70) ;  /* 0x00000000005c8947 */ /* 0x000fea0003800000 */
[----:B-1----:R-:W1:Y:S02]  /*3920*/  LDS R4, [UR5+0x10] ;  /* 0x00001005ff047984 */ /* 0x002e640008000800 */
[----:B-1----:R-:W-:-:S04]  /*3930*/  SHF.L.U32 R4, R4, 0x1f, RZ ;  /* 0x0000001f04047819 */ /* 0x002fc800000006ff */
[----:B------:R-:W1:Y:S02]  /*3940*/  SYNCS.PHASECHK.TRANS64.TRYWAIT P0, [UR5+0x8], R4 ;  /* 0x00000804ff0075a7 */ /* 0x000e640008001105 */
[----:B-1----:R-:W-:Y:S05]  /*3950*/  @P0 BRA `(.L_x_72) ;  /* 0x0000000000080947 */ /* 0x002fea0003800000 */
[----:B------:R-:W1:Y:S02]  /*3960*/  SYNCS.PHASECHK.TRANS64.TRYWAIT P0, [UR5+0x8], R4 ;  /* 0x00000804ff0075a7 */ /* 0x000e640008001105 */
[----:B-1----:R-:W-:Y:S05]  /*3970*/  @!P0 BRA `(.L_x_73) ;  /* 0x0000005400488947 */ /* 0x002fea0003800000 */
.L_x_72:
[----:B------:R-:W2:Y:S01]  /*3980*/  LDS R6, [UR6+0x190] ;  /* 0x00019006ff067984 */ /* 0x000ea20008000800 */
[----:B-1----:R-:W-:Y:S02]  /*3990*/  HFMA2 R3, -RZ, RZ, 0, 5.9604644775390625e-08 ;  /* 0x00000001ff037431 */ /* 0x002fe400000001ff */
[----:B------:R-:W-:Y:S01]  /*39a0*/  IMAD.MOV.U32 R4, RZ, RZ, 0xffff ;  /* 0x0000ffffff047424 */ /* 0x000fe200078e00ff */
[----:B------:R-:W-:Y:S01]  /*39b0*/  UPRMT UR4, UR45, 0x654, UR7 ;  /* 0x000006542d047896 */ /* 0x000fe20008000007 */
[----:B--2---:R-:W-:-:S03]  /*39c0*/  IMAD.SHL.U32 R5, R6, 0x20, RZ ;  /* 0x0000002006057824 */ /* 0x004fc600078e00ff */
[-C--:B------:R-:W-:Y:S02]  /*39d0*/  SHF.L.U32 R4, R4, R6.reuse, RZ ;  /* 0x0000000604047219 */ /* 0x080fe400000006ff */
[----:B------:R-:W-:Y:S01]  /*39e0*/  SHF.L.U32 R6, R3, R6, RZ ;  /* 0x0000000603067219 */ /* 0x000fe200000006ff */
[----:B------:R2:W-:Y:S04]  /*39f0*/  STS [UR6+0x190], R5 ;  /* 0x00019005ff007988 */ /* 0x0005e80008000806 */
[----:B------:R2:W-:Y:S04]  /*3a00*/  ATOMS.OR RZ, [UR5+0x14], R4 ;  /* 0x00001404ffff798c */ /* 0x0005e8000b000005 */
[----:B------:R2:W-:Y:S01]  /*3a10*/  ATOMS.OR RZ, [UR5+0x18], R6 ;  /* 0x00001806ffff798c */ /* 0x0005e2000b000005 */
[----:B------:R-:W-:Y:S03]  /*3a20*/  SYNCS.ARRIVE.TRANS64.RED.A1T0 RZ, [UR4], RZ ;  /* 0x000000ffffff79a7 */ /* 0x000fe60008100404 */
[----:B------:R2:W-:Y:S01]  /*3a30*/  ATOMS.XOR RZ, [UR5+0x10], R3 ;  /* 0x00001003ffff798c */ /* 0x0005e2000b800005 */
[----:B------:R-:W-:Y:S05]  /*3a40*/  BRA `(.L_x_70) ;  /* 0x0000000000107947 */ /* 0x000fea0003800000 */
.L_x_63:
[----:B------:R-:W-:Y:S02]  /*3a50*/  MOV R3, 0xffffffff ;  /* 0xffffffff00037802 */ /* 0x000fe40000000f00 */
[----:B------:R-:W-:-:S03]  /*3a60*/  MOV R4, 0x3a90 ;  /* 0x00003a9000047802 */ /* 0x000fc60000000f00 */
[----:B------:R1:W-:Y:S04]  /*3a70*/  STS [UR6+0x190], R3 ;  /* 0x00019003ff007988 */ /* 0x0003e80008000806 */
[----:B-1---5:R-:W-:Y:S05]  /*3a80*/  CALL.REL.NOINC `($__internal_1_$__cuda_sm10x_tcgen05_guardrail_trap_phase_invalid_during_alloc) ;  /* 0x0000005800a87944 */ /* 0x022fea0003c00000 */
.L_x_70:
[----:B------:R-:W-:Y:S05]  /*3a90*/  WARPSYNC.ALL ;  /* 0x0000000000007948 */ /* 0x000fea0003800000 */
[----:B------:R-:W3:Y:S01]  /*3aa0*/  S2UR UR4, SR_CgaCtaId ;  /* 0x00000000000479c3 */ /* 0x000ee20000008800 */
[----:B------:R-:W-:Y:S01]  /*3ab0*/  UMOV UR26, 0x400 ;  /* 0x00000400001a7882 */ /* 0x000fe20000000000 */
[----:B------:R-:W-:-:S06]  /*3ac0*/  NOP ;  /* 0x0000000000007918 */ /* 0x000fcc0000000000 */
[----:B------:R-:W-:Y:S06]  /*3ad0*/  BAR.ARV 0x6, 0xa0 ;  /* 0x0182800000007b1d */ /* 0x000fec0000002000 */
[----:B------:R-:W4:Y:S01]  /*3ae0*/  LDCU UR6, c[0x0][0x38c] ;  /* 0x00007180ff0677ac */ /* 0x000f220008000800 */
[----:B------:R-:W-:Y:S01]  /*3af0*/  LOP3.LUT R0, R0, 0xffff, RZ, 0xc0, !PT ;  /* 0x0000ffff00007812 */ /* 0x000fe200078ec0ff */
[----:B-1----:R-:W-:Y:S01]  /*3b00*/  IMAD.MOV.U32 R9, RZ, RZ, 0x1 ;  /* 0x00000001ff097424 */ /* 0x002fe200078e00ff */
[----:B------:R-:W-:Y:S01]  /*3b10*/  LOP3.LUT R2, R2, 0xffff, RZ, 0xc0, !PT ;  /* 0x0000ffff02027812 */ /* 0x000fe200078ec0ff */
[----:B------:R-:W-:Y:S01]  /*3b20*/  IMAD.MOV.U32 R8, RZ, RZ, RZ ;  /* 0x000000ffff087224 */ /* 0x000fe200078e00ff */
[----:B------:R-:W-:Y:S01]  /*3b30*/  R2UR UR42, R0 ;  /* 0x00000000002a72ca */ /* 0x000fe200000e0000 */
[----:B------:R-:W-:Y:S01]  /*3b40*/  UMOV UR32, URZ ;  /* 0x000000ff00207c82 */ /* 0x000fe20008000000 */
[----:B------:R-:W-:Y:S01]  /*3b50*/  R2UR UR28, R2 ;  /* 0x00000000021c72ca */ /* 0x000fe200000e0000 */
[----:B------:R-:W-:Y:S01]  /*3b60*/  UMOV UR23, URZ ;  /* 0x000000ff00177c82 */ /* 0x000fe20008000000 */
[----:B------:R-:W-:Y:S01]  /*3b70*/  UMOV UR22, URZ ;  /* 0x000000ff00167c82 */ /* 0x000fe20008000000 */
[----:B---3--:R-:W-:-:S02]  /*3b80*/  ULEA UR26, UR4, UR26, 0x18 ;  /* 0x0000001a041a7291 */ /* 0x008fc4000f8ec0ff */
[----:B------:R-:W-:Y:S02]  /*3b90*/  UISETP.NE.AND UP3, UPT, UR46, URZ, UPT ;  /* 0x000000ff2e00728c */ /* 0x000fe4000bf65270 */
[----:B------:R-:W-:Y:S02]  /*3ba0*/  UIADD3 UR5, UPT, UPT, UR26, 0x6400, URZ ;  /* 0x000064001a057890 */ /* 0x000fe4000fffe0ff */
[----:B------:R-:W-:Y:S02]  /*3bb0*/  UIADD3 UR4, UPT, UPT, UR26, 0x2e400, URZ ;  /* 0x0002e4001a047890 */ /* 0x000fe4000fffe0ff */
[----:B----4-:R-:W-:Y:S01]  /*3bc0*/  UIADD3 UR6, UPT, UPT, UR6, 0x3f, URZ ;  /* 0x0000003f06067890 */ /* 0x010fe2000fffe0ff */
[----:B--2---:R-:W1:Y:S01]  /*3bd0*/  LDS R3, [UR26+0x190] ;  /* 0x0001901aff037984 */ /* 0x004e620008000800 */
[----:B------:R-:W-:Y:S02]  /*3be0*/  USHF.R.U32.HI UR5, URZ, 0x4, UR5 ;  /* 0x00000004ff057899 */ /* 0x000fe40008011605 */
[----:B------:R-:W-:-:S02]  /*3bf0*/  USHF.R.S32.HI UR33, URZ, 0x1f, UR6 ;  /* 0x0000001fff217899 */ /* 0x000fc40008011406 */
[----:B------:R-:W-:Y:S02]  /*3c00*/  USHF.R.U32.HI UR4, URZ, 0x4, UR4 ;  /* 0x00000004ff047899 */ /* 0x000fe40008011604 */
[----:B------:R-:W-:Y:S02]  /*3c10*/  ULEA.HI UR33, UR33, UR6, URZ, 0x6 ;  /* 0x0000000621217291 */ /* 0x000fe4000f8f30ff */
[----:B------:R-:W-:Y:S02]  /*3c20*/  ULOP3.LUT UR5, UR5, 0x3fff, URZ, 0xc0, !UPT ;  /* 0x00003fff05057892 */ /* 0x000fe4000f8ec0ff */
[----:B------:R-:W-:Y:S02]  /*3c30*/  USHF.R.S32.HI UR33, URZ, 0x6, UR33 ;  /* 0x00000006ff217899 */ /* 0x000fe40008011421 */
[----:B------:R-:W-:Y:S02]  /*3c40*/  ULOP3.LUT UR30, UR4, 0x3fff, URZ, 0xc0, !UPT ;  /* 0x00003fff041e7892 */ /* 0x000fe4000f8ec0ff */
[----:B------:R-:W-:Y:S01]  /*3c50*/  UISETP.LT.AND UP0, UPT, UR33, 0x1, UPT ;  /* 0x000000012100788c */ /* 0x000fe2000bf01270 */
[----:B------:R-:W-:Y:S01]  /*3c60*/  UMOV UR40, 0x0 ;  /* 0x0000000000287882 */ /* 0x000fe20000000000 */
[----:B------:R-:W-:Y:S01]  /*3c70*/  UMOV UR41, 0x10100490 ;  /* 0x1010049000297882 */ /* 0x000fe20000000000 */
[----:B------:R-:W-:-:S02]  /*3c80*/  ULOP3.LUT UR29, UR5, 0x10000, URZ, 0xfc, !UPT ;  /* 0x00010000051d7892 */ /* 0x000fc4000f8efcff */
[----:B------:R-:W-:Y:S02]  /*3c90*/  ULOP3.LUT UR30, UR30, 0x10000, URZ, 0xfc, !UPT ;  /* 0x000100001e1e7892 */ /* 0x000fe4000f8efcff */
[----:B------:R-:W-:Y:S01]  /*3ca0*/  USEL UR43, UR33, 0x1, !UP0 ;  /* 0x00000001212b7887 */ /* 0x000fe2000c000000 */
[----:B------:R-:W-:Y:S01]  /*3cb0*/  UMOV UR38, 0x0 ;  /* 0x0000000000267882 */ /* 0x000fe20000000000 */
[----:B------:R-:W-:Y:S01]  /*3cc0*/  UMOV UR39, 0x10100490 ;  /* 0x1010049000277882 */ /* 0x000fe20000000000 */
[----:B------:R-:W-:Y:S01]  /*3cd0*/  UMOV UR36, 0x0 ;  /* 0x0000000000247882 */ /* 0x000fe20000000000 */
[----:B------:R-:W-:Y:S01]  /*3ce0*/  UMOV UR37, 0x10100490 ;  /* 0x1010049000257882 */ /* 0x000fe20000000000 */
[----:B------:R-:W-:Y:S01]  /*3cf0*/  UMOV UR34, 0x0 ;  /* 0x0000000000227882 */ /* 0x000fe20000000000 */
[----:B------:R-:W-:Y:S01]  /*3d00*/  UMOV UR35, 0x10100490 ;  /* 0x1010049000237882 */ /* 0x000fe20000000000 */
[----:B-1----:R-:W-:Y:S02]  /*3d10*/  R2UR UR44, R3 ;  /* 0x00000000032c72ca */ /* 0x002fe400000e0000 */
[----:B------:R-:W-:-:S13]  /*3d20*/  CS2R R2, SRZ ;  /* 0x0000000000027805 */ /* 0x000fda000001ff00 */
.L_x_81:
[C---:B------:R-:W-:Y:S02]  /*3d30*/  LEA R0, R8.reuse, UR26, 0x3 ;  /* 0x0000001a08007c11 */ /* 0x040fe4000f8e18ff */
[----:B------:R-:W-:Y:S02]  /*3d40*/  SHF.L.U32 R5, R3, 0x1f, RZ ;  /* 0x0000001f03057819 */ /* 0x000fe400000006ff */
[----:B------:R-:W-:Y:S02]  /*3d50*/  LEA R4, R8, UR26, 0x4 ;  /* 0x0000001a08047c11 */ /* 0x000fe4000f8e20ff */
[----:B------:R-:W1:Y:S02]  /*3d60*/  SYNCS.PHASECHK.TRANS64.TRYWAIT P0, [R0+URZ+0xe0], R5 ;  /* 0x0000e005000075a7 */ /* 0x000e6400080011ff */
[----:B-1-3--:R-:W-:Y:S05]  /*3d70*/  @!P0 BRA `(.L_x_74) ;  /* 0x0000005000608947 */ /* 0x00afea0003800000 */
.L_x_170:
[----:B-1----:R-:W1:Y:S01]  /*3d80*/  LDS.128 R4, [R4+0x170] ;  /* 0x0001700004047984 */ /* 0x002e620000000c00 */
[----:B------:R-:W-:Y:S02]  /*3d90*/  VIADD R0, R0, 0xf0 ;  /* 0x000000f000007836 */ /* 0x000fe40000000000 */
[----:B------:R-:W-:Y:S01]  /*3da0*/  VIADD R8, R8, 0x1 ;  /* 0x0000000108087836 */ /* 0x000fe20000000000 */
[----:B------:R-:W-:Y:S01]  /*3db0*/  @!PT LDS RZ, [RZ] ;  /* 0x00000000fffff984 */ /* 0x000fe20000000800 */
[----:B------:R-:W-:Y:S01]  /*3dc0*/  @!PT LDS RZ, [RZ] ;  /* 0x00000000fffff984 */ /* 0x000fe20000000800 */
[----:B------:R-:W-:Y:S01]  /*3dd0*/  @!PT LDS RZ, [RZ] ;  /* 0x00000000fffff984 */ /* 0x000fe20000000800 */
[----:B------:R-:W-:Y:S01]  /*3de0*/  @!PT LDS RZ, [RZ] ;  /* 0x00000000fffff984 */ /* 0x000fe20000000800 */
[----:B------:R2:W-:Y:S06]  /*3df0*/  MEMBAR.ALL.CTA ;  /* 0x0000000000007992 */ /* 0x0005ec0000008000 */
[----:B--2---:R-:W2:Y:S01]  /*3e00*/  FENCE.VIEW.ASYNC.S ;  /* 0x00000000000073c6 */ /* 0x004ea20000000000 */
[----:B------:R-:W-:-:S04]  /*3e10*/  PRMT R0, RZ, 0x654, R0 ;  /* 0x00000654ff007816 */ /* 0x000fc80000000000 */
[----:B--2---:R2:W-:Y:S01]  /*3e20*/  SYNCS.ARRIVE.TRANS64.RED.A1T0 RZ, [R0+URZ], RZ ;  /* 0x000000ff00ff79a7 */ /* 0x0045e200081004ff */
[----:B-1----:R-:W-:Y:S01]  /*3e30*/  LOP3.LUT P1, RZ, R6, 0x1, RZ, 0xc0, !PT ;  /* 0x0000000106ff7812 */ /* 0x002fe2000782c0ff */
[----:B--2---:R-:W-:-:S12]  /*3e40*/  BRA.U UP3, `(.L_x_75) ;  /* 0x0000000503087547 */ /* 0x004fd8000b800000 */
[----:B------:R-:W1:Y:S01]  /*3e50*/  LDCU UR4, c[0x0][0x38c] ;  /* 0x00007180ff0477ac */ /* 0x000e620008000800 */
[----:B------:R-:W-:Y:S02]  /*3e60*/  PLOP3.LUT P2, PT, PT, PT, PT, 0x80, 0x8 ;  /* 0x000000000008781c */ /* 0x000fe40003f4f070 */
[----:B------:R-:W-:Y:S01]  /*3e70*/  SHF.L.U32 R5, R9, 0x1f, RZ ;  /* 0x0000001f09057819 */ /* 0x000fe200000006ff */
[----:B------:R-:W-:Y:S02]  /*3e80*/  ULEA UR31, UR32, UR26, 0x3 ;  /* 0x0000001a201f7291 */ /* 0x000fe4000f8e18ff */
[----:B------:R-:W-:Y:S02]  /*3e90*/  ULEA UR11, UR32, UR44, 0x6 ;  /* 0x0000002c200b7291 */ /* 0x000fe4000f8e30ff */
[----:B-1----:R-:W-:-:S06]  /*3ea0*/  UISETP.GE.AND UP0, UPT, UR4, 0x1, UPT ;  /* 0x000000010400788c */ /* 0x002fcc000bf06270 */
[----:B------:R-:W-:-:S05]  /*3eb0*/  PLOP3.LUT P0, PT, PT, PT, UP0, 0x80, 0x8 ;  /* 0x000000000008781c */ /* 0x000fca0003f0f008 */
[----:B------:R-:W-:-:S08]  /*3ec0*/  @UP0 ULEA UR4, UR23, UR26, 0x3 ;  /* 0x0000001a17040291 */ /* 0x000fd0000f8e18ff */
[----:B------:R-:W-:-:S04]  /*3ed0*/  @P0 SHF.L.U32 R0, R2, 0x1f, RZ ;  /* 0x0000001f02000819 */ /* 0x000fc800000006ff */
[----:B------:R1:W2:Y:S01]  /*3ee0*/  @P0 SYNCS.PHASECHK.TRANS64.TRYWAIT P2, [UR4], R0 ;  /* 0x00000000ff0005a7 */ /* 0x0002a20008041104 */
[----:B------:R-:W3:Y:S02]  /*3ef0*/  SYNCS.PHASECHK.TRANS64.TRYWAIT P0, [UR31+0x120], R5 ;  /* 0x00012005ff0075a7 */ /* 0x000ee4000800111f */
[----:B-123--:R-:W-:Y:S05]  /*3f00*/  @!P0 BRA `(.L_x_76) ;  /* 0x0000005000108947 */ /* 0x00efea0003800000 */
.L_x_172:
[----:B------:R-:W-:Y:S01]  /*3f10*/  UMOV UR27, UR22 ;  /* 0x00000016001b7c82 */ /* 0x000fe20008000000 */
[----:B------:R-:W-:Y:S05]  /*3f20*/  BRA.U !UP0, `(.L_x_77) ;  /* 0x0000000108c07547 */ /* 0x000fea000b800000 */
[----:B------:R-:W-:Y:S02]  /*3f30*/  UIADD3 UR27, UPT, UPT, UR43, UR22, URZ ;  /* 0x000000162b1b7290 */ /* 0x000fe4000fffe0ff */
[----:B------:R-:W-:Y:S01]  /*3f40*/  UPLOP3.LUT UP2, UPT, UPT, UPT, UPT, 0x40, 0x4 ;  /* 0x000000000004789c */ /* 0x000fe20003f4e870 */
[----:B------:R-:W-:Y:S01]  /*3f50*/  UMOV UR24, UR33 ;  /* 0x0000002100187c82 */ /* 0x000fe20008000000 */
[----:B------:R-:W-:-:S09]  /*3f60*/  UMOV UR10, UR23 ;  /* 0x00000017000a7c82 */ /* 0x000fd20008000000 */
.L_x_80:
[----:B--2---:R-:W-:Y:S01]  /*3f70*/  ULEA UR5, UR10, UR26, 0x3 ;  /* 0x0000001a0a057291 */ /* 0x004fe2000f8e18ff */
[----:B---3--:R-:W-:Y:S11]  /*3f80*/  @P2 BRA `(.L_x_78) ;  /* 0x00000000000c2947 */ /* 0x008ff60003800000 */
[----:B-1----:R-:W-:Y:S04]  /*3f90*/  SHF.L.U32 R5, R2, 0x1f, RZ ;  /* 0x0000001f02057819 */ /* 0x002fe800000006ff */
[----:B------:R-:W1:Y:S02]  /*3fa0*/  SYNCS.PHASECHK.TRANS64.TRYWAIT P0, [UR5], R5 ;  /* 0x00000005ff0075a7 */ /* 0x000e640008001105 */
[----:B-1----:R-:W-:Y:S05]  /*3fb0*/  @!P0 BRA `(.L_x_79) ;  /* 0x0000004c00fc8947 */ /* 0x002fea0003800000 */
.L_x_78:
[----:B------:R-:W-:Y:S01]  /*3fc0*/  UISETP.NE.AND UP0, UPT, UR24, 0x1, UPT ;  /* 0x000000011800788c */ /* 0x000fe2000bf05270 */
[----:B------:R-:W-:Y:S01]  /*3fd0*/  PLOP3.LUT P2, PT, PT, PT, PT, 0x80, 0x8 ;  /* 0x000000000008781c */ /* 0x000fe20003f4f070 */
[----:B------:R-:W-:Y:S02]  /*3fe0*/  UIADD3 UR4, UPT, UPT, UR10, 0x1, URZ ;  /* 0x000000010a047890 */ /* 0x000fe4000fffe0ff */
[----:B------:R-:W-:Y:S02]  /*3ff0*/  UIADD3 UR25, UPT, UPT, UR5, 0x50, URZ ;  /* 0x0000005005197890 */ /* 0x000fe4000fffe0ff */
[----:B------:R-:W-:Y:S01]  /*4000*/  UISETP.NE.AND UP1, UPT, UR4, 0xa, UPT ;  /* 0x0000000a0400788c */ /* 0x000fe2000bf25270 */
[----:B------:R-:W-:Y:S01]  /*4010*/  PLOP3.LUT P0, PT, PT, PT, UP0, 0x80, 0x8 ;  /* 0x000000000008781c */ /* 0x000fe20003f0f008 */
[----:B------:R-:W-:Y:S02]  /*4020*/  UIADD3 UR22, UPT, UPT, UR22, 0x1, URZ ;  /* 0x0000000116167890 */ /* 0x000fe4000fffe0ff */
[----:B------:R-:W-:Y:S02]  /*4030*/  USEL UR6, URZ, 0x1, UP1 ;  /* 0x00000001ff067887 */ /* 0x000fe40008800000 */
[----:B------:R-:W-:Y:S02]  /*4040*/  USEL UR23, UR4, URZ, UP1 ;  /* 0x000000ff04177287 */ /* 0x000fe40008800000 */
[----:B------:R-:W-:Y:S02]  /*4050*/  UIADD3 UR24, UPT, UPT, UR24, -0x1, URZ ;  /* 0xffffffff18187890 */ /* 0x000fe4000fffe0ff */
[----:B------:R-:W-:Y:S01]  /*4060*/  @UP0 ULEA UR4, UR23, UR26, 0x3 ;  /* 0x0000001a17040291 */ /* 0x000fe2000f8e18ff */
[----:B------:R-:W-:Y:S01]  /*4070*/  LOP3.LUT R2, R2, UR6, RZ, 0x3c, !PT ;  /* 0x0000000602027c12 */ /* 0x000fe2000f8e3cff */
[----:B------:R-:W-:Y:S02]  /*4080*/  ULEA UR6, UR10, UR30, 0x8 ;  /* 0x0000001e0a067291 */ /* 0x000fe4000f8e40ff */
[----:B------:R-:W-:Y:S01]  /*4090*/  UISETP.NE.AND UP0, UPT, UR22, UR27, UPT ;  /* 0x0000001b1600728c */ /* 0x000fe2000bf05270 */
[----:B-1----:R-:W-:Y:S01]  /*40a0*/  @P0 SHF.L.U32 R0, R2, 0x1f, RZ ;  /* 0x0000001f02000819 */ /* 0x002fe200000006ff */
[----:B------:R-:W-:Y:S02]  /*40b0*/  UIADD3 UR20, UPT, UPT, UR6, 0x2, URZ ;  /* 0x0000000206147890 */ /* 0x000fe4000fffe0ff */
[----:B------:R-:W-:Y:S01]  /*40c0*/  UIADD3 UR16, UPT, UPT, UR6, 0x4, URZ ;  /* 0x0000000406107890 */ /* 0x000fe2000fffe0ff */
[----:B------:R2:W3:Y:S01]  /*40d0*/  @P0 SYNCS.PHASECHK.TRANS64.TRYWAIT P2, [UR4], R0 ;  /* 0x00000000ff0005a7 */ /* 0x0004e20008041104 */
[----:B------:R-:W-:Y:S02]  /*40e0*/  ULEA UR4, UR10, UR29, 0xa ;  /* 0x0000001d0a047291 */ /* 0x000fe4000f8e50ff */
[----:B------:R-:W-:Y:S02]  /*40f0*/  UIADD3 UR12, UPT, UPT, UR6, 0x6, URZ ;  /* 0x00000006060c7890 */ /* 0x000fe4000fffe0ff */
[----:B------:R-:W-:Y:S02]  /*4100*/  UIADD3 UR18, UPT, UPT, UR4, 0x2, URZ ;  /* 0x0000000204127890 */ /* 0x000fe4000fffe0ff */
[----:B------:R-:W-:Y:S02]  /*4110*/  UIADD3 UR14, UPT, UPT, UR4, 0x4, URZ ;  /* 0x00000004040e7890 */ /* 0x000fe4000fffe0ff */
[----:B------:R-:W-:Y:S01]  /*4120*/  UIADD3 UR8, UPT, UPT, UR4, 0x6, URZ ;  /* 0x0000000604087890 */ /* 0x000fe2000fffe0ff */
[----:B------:R-:W-:Y:S01]  /*4130*/  UMOV UR7, 0x40004040 ;  /* 0x4000404000077882 */ /* 0x000fe20000000000 */
[----:B------:R-:W-:Y:S01]  /*4140*/  UMOV UR5, 0x40004040 ;  /* 0x4000404000057882 */ /* 0x000fe20000000000 */
[----:B------:R-:W-:Y:S01]  /*4150*/  UMOV UR21, 0x40004040 ;  /* 0x4000404000157882 */ /* 0x000fe20000000000 */
[----:B------:R2:W-:Y:S01]  /*4160*/  UTCHMMA.2CTA gdesc[UR4], gdesc[UR6], tmem[UR11], tmem[UR40], idesc[UR41], UP2 ;  /* 0x00ff2806040075ea */ /* 0x0005e2000920000b */
[----:B------:R-:W-:Y:S01]  /*4170*/  UPLOP3.LUT UP2, UPT, UPT, UPT, UPT, 0x80, 0x8 ;  /* 0x000000000008789c */ /* 0x000fe20003f4f070 */
[----:B------:R-:W-:Y:S01]  /*4180*/  UMOV UR19, 0x40004040 ;  /* 0x4000404000137882 */ /* 0x000fe20000000000 */
[----:B------:R-:W-:Y:S01]  /*4190*/  UMOV UR17, 0x40004040 ;  /* 0x4000404000117882 */ /* 0x000fe20000000000 */
[----:B------:R2:W-:Y:S01]  /*41a0*/  UTCHMMA.2CTA gdesc[UR18], gdesc[UR20], tmem[UR11], tmem[UR38], idesc[UR39], UPT ;  /* 0x00ff2614120075ea */ /* 0x0005e2000ba0000b */
[----:B------:R-:W-:Y:S01]  /*41b0*/  UMOV UR15, 0x40004040 ;  /* 0x40004040000f7882 */ /* 0x000fe20000000000 */
[----:B------:R-:W-:Y:S01]  /*41c0*/  UMOV UR13, 0x40004040 ;  /* 0x40004040000d7882 */ /* 0x000fe20000000000 */
[----:B------:R-:W-:Y:S01]  /*41d0*/  UMOV UR9, 0x40004040 ;  /* 0x4000404000097882 */ /* 0x000fe20000000000 */
[----:B------:R2:W-:Y:S01]  /*41e0*/  UTCHMMA.2CTA gdesc[UR14], gdesc[UR16], tmem[UR11], tmem[UR36], idesc[UR37], UPT ;  /* 0x00ff24100e0075ea */ /* 0x0005e2000ba0000b */
[----:B------:R2:W-:Y:S01]  /*41f0*/  UTCHMMA.2CTA gdesc[UR8], gdesc[UR12], tmem[UR11], tmem[UR34], idesc[UR35], UPT ;  /* 0x00ff220c080075ea */ /* 0x0005e2000ba0000b */
[----:B------:R2:W-:Y:S01]  /*4200*/  UTCBAR.2CTA.MULTICAST [UR25], URZ, UR28 ;  /* 0x000000ff190073e9 */ /* 0x0005e2000820081c */
[----:B------:R-:W-:Y:S01]  /*4210*/  UMOV UR10, UR23 ;  /* 0x00000017000a7c82 */ /* 0x000fe20008000000 */
[----:B------:R-:W-:Y:S05]  /*4220*/  BRA.U UP0, `(.L_x_80) ;  /* 0xfffffffd00507547 */ /* 0x000fea000b83ffff */
.L_x_77:
[----:B--2---:R-:W-:Y:S01]  /*4230*/  UIADD3 UR4, UPT, UPT, UR31, 0x100, URZ ;  /* 0x000001001f047890 */ /* 0x004fe2000fffe0ff */
[----:B------:R-:W-:-:S08]  /*4240*/  UMOV UR22, UR27 ;  /* 0x0000001b00167c82 */ /* 0x000fd00008000000 */
[----:B------:R2:W-:Y:S01]  /*4250*/  UTCBAR.2CTA.MULTICAST [UR4], URZ, UR42 ;  /* 0x000000ff040073e9 */ /* 0x0005e2000820082a */
[----:B------:R-:W-:Y:S02]  /*4260*/  NOP ;  /* 0x0000000000007918 */ /* 0x000fe40000000000 */
.L_x_75:
[----:B--2---:R-:W-:Y:S01]  /*4270*/  UIADD3 UR4, UPT, UPT, UR32, 0x1, URZ ;  /* 0x0000000120047890 */ /* 0x004fe2000fffe0ff */
[----:B------:R-:W-:-:S03]  /*4280*/  ISETP.NE.AND P0, PT, R8, 0x2, PT ;  /* 0x000000020800780c */ /* 0x000fc60003f05270 */
[----:B------:R-:W-:Y:S01]  /*4290*/  UISETP.NE.AND UP0, UPT, UR4, 0x4, UPT ;  /* 0x000000040400788c */ /* 0x000fe2000bf05270 */
[----:B-1----:R-:W-:Y:S02]  /*42a0*/  SEL R0, RZ, 0x1, P0 ;  /* 0x00000001ff007807 */ /* 0x002fe40000000000 */
[----:B------:R-:W-:Y:S01]  /*42b0*/  SEL R8, R8, RZ, P0 ;  /* 0x000000ff08087207 */ /* 0x000fe20000000000 */
[----:B------:R-:W-:Y:S01]  /*42c0*/  USEL UR5, URZ, 0x1, UP0 ;  /* 0x00000001ff057887 */ /* 0x000fe20008000000 */
[----:B------:R-:W-:Y:S01]  /*42d0*/  LOP3.LUT R3, R3, R0, RZ, 0x3c, !PT ;  /* 0x0000000003037212 */ /* 0x000fe200078e3cff */
[----:B------:R-:W-:-:S04]  /*42e0*/  USEL UR32, UR4, URZ, UP0 ;  /* 0x000000ff04207287 */ /* 0x000fc80008000000 */
[----:B------:R-:W-:Y:S01]  /*42f0*/  LOP3.LUT R9, R9, UR5, RZ, 0x3c, !PT ;  /* 0x0000000509097c12 */ /* 0x000fe2000f8e3cff */
[----:B------:R-:W-:Y:S07]  /*4300*/  @P1 BRA `(.L_x_81) ;  /* 0xfffffff800881947 */ /* 0x000fee000383ffff */
[----:B------:R-:W1:Y:S01]  /*4310*/  S2UR UR8, SR_CgaCtaId ;  /* 0x00000000000879c3 */ /* 0x000e620000008800 */
[----:B------:R-:W-:Y:S01]  /*4320*/  ELECT P0, URZ, PT ;  /* 0x0000000000ff782f */ /* 0x000fe20003800000 */
[----:B------:R-:W-:Y:S01]  /*4330*/  HFMA2 R0, -RZ, RZ, 0, 5.9604644775390625e-08 ;  /* 0x00000001ff007431 */ /* 0x000fe200000001ff */
[----:B------:R-:W-:-:S05]  /*4340*/  UMOV UR4, 0x40 ;  /* 0x0000004000047882 */ /* 0x000fca0000000000 */
[----:B------:R-:W-:Y:S01]  /*4350*/  UVIRTCOUNT.DEALLOC.SMPOOL 0x80 ;  /* 0x000000800000784c */ /* 0x000fe20000000000 */
[----:B------:R-:W-:Y:S02]  /*4360*/  UISETP.NE.AND UP1, UPT, UR46, URZ, UPT ;  /* 0x000000ff2e00728c */ /* 0x000fe4000bf25270 */
[----:B-1----:R-:W-:-:S09]  /*4370*/  ULEA UR8, UR8, UR4, 0x18 ;  /* 0x0000000408087291 */ /* 0x002fd2000f8ec0ff */
[----:B------:R1:W-:Y:S01]  /*4380*/  @P0 STS.U8 [UR8+0x1c], R0 ;  /* 0x00001c00ff000988 */ /* 0x0003e20008000008 */
[----:B------:R-:W-:Y:S05]  /*4390*/  BRA.U UP1, `(.L_x_82) ;  /* 0x0000000101a07547 */ /* 0x000fea000b800000 */
[----:B------:R-:W-:Y:S01]  /*43a0*/  UIADD3 UR7, UPT, UPT, UR26, 0x120, URZ ;  /* 0x000001201a077890 */ /* 0x000fe2000fffe0ff */
[----:B------:R-:W-:-:S03]  /*43b0*/  SHF.L.U32 R3, R9, 0x1f, RZ ;  /* 0x0000001f09037819 */ /* 0x000fc600000006ff */
[----:B------:R-:W-:-:S09]  /*43c0*/  ULEA UR4, UR32, UR7, 0x3 ;  /* 0x0000000720047291 */ /* 0x000fd2000f8e18ff */
[----:B------:R-:W2:Y:S02]  /*43d0*/  SYNCS.PHASECHK.TRANS64.TRYWAIT P0, [UR4], R3 ;  /* 0x00000003ff0075a7 */ /* 0x000ea40008001104 */
[----:B--2---:R-:W-:Y:S05]  /*43e0*/  @!P0 BRA `(.L_x_83) ;  /* 0x0000004c00088947 */ /* 0x004fea0003800000 */
.L_x_175:
        /* <DEDUP_REMOVED lines=9> */
.L_x_177:
        /* <DEDUP_REMOVED lines=9> */
.L_x_179:
[----:B------:R-:W-:-:S04]  /*4510*/  UIADD3 UR4, UPT, UPT, UR4, 0x1, URZ ;  /* 0x0000000104047890 */ /* 0x000fc8000fffe0ff */
[----:B------:R-:W-:-:S04]  /*4520*/  UISETP.NE.AND UP0, UPT, UR4, 0x4, UPT ;  /* 0x000000040400788c */ /* 0x000fc8000bf05270 */
[----:B------:R-:W-:Y:S02]  /*4530*/  USEL UR5, URZ, 0x1, UP0 ;  /* 0x00000001ff057887 */ /* 0x000fe40008000000 */
[----:B------:R-:W-:-:S04]  /*4540*/  USEL UR4, UR4, URZ, UP0 ;  /* 0x000000ff04047287 */ /* 0x000fc80008000000 */
[----:B------:R-:W-:Y:S01]  /*4550*/  ULEA UR4, UR4, UR7, 0x3 ;  /* 0x0000000704047291 */ /* 0x000fe2000f8e18ff */
[----:B-1----:R-:W-:-:S04]  /*4560*/  LOP3.LUT R3, R2, UR5, RZ, 0x3c, !PT ;  /* 0x0000000502037c12 */ /* 0x002fc8000f8e3cff */
[----:B------:R-:W-:Y:S01]  /*4570*/  SHF.L.U32 R3, R3, 0x1f, RZ ;  /* 0x0000001f03037819 */ /* 0x000fe200000006ff */
[----:B------:R-:W-:-:S04]  /*4580*/  IMAD.U32 R0, RZ, RZ, UR4 ;  /* 0x00000004ff007e24 */ /* 0x000fc8000f8e00ff */
[----:B------:R1:W2:Y:S03]  /*4590*/  SYNCS.PHASECHK.TRANS64.TRYWAIT P0, [R0+URZ], R3 ;  /* 0x00000003000075a7 */ /* 0x0002a600080011ff */
[----:B--2---:R-:W-:Y:S05]  /*45a0*/  @!P0 NANOSLEEP.SYNCS 0x989680 ;  /* 0x009896800000895d */ /* 0x004fea0003900000 */
[----:B------:R-:W2:Y:S02]  /*45b0*/  @!P0 SYNCS.PHASECHK.TRANS64 P0, [R0+URZ], R3 ;  /* 0x00000003000085a7 */ /* 0x000ea400080010ff */
[----:B--2---:R-:W-:Y:S05]  /*45c0*/  @P0 BRA `(.L_x_86) ;  /* 0x0000000000200947 */ /* 0x004fea0003800000 */
.L_x_87:
[----:B--2---:R2:W4:Y:S02]  /*45d0*/  SYNCS.PHASECHK.TRANS64.TRYWAIT P0, [R0+URZ], R3 ;  /* 0x00000003000075a7 */ /* 0x00452400080011ff */
[----:B----4-:R-:W-:Y:S05]  /*45e0*/  @!P0 NANOSLEEP.SYNCS 0x989680 ;  /* 0x009896800000895d */ /* 0x010fea0003900000 */
[----:B------:R-:W4:Y:S02]  /*45f0*/  @!P0 SYNCS.PHASECHK.TRANS64 P0, [R0+URZ], R3 ;  /* 0x00000003000085a7 */ /* 0x000f2400080010ff */
[----:B----4-:R-:W-:Y:S05]  /*4600*/  @!P0 BRA `(.L_x_87) ;  /* 0xfffffffc00f08947 */ /* 0x010fea000383ffff */
[----:B------:R-:W-:Y:S05]  /*4610*/  BRA `(.L_x_86) ;  /* 0x00000000000c7947 */ /* 0x000fea0003800000 */
.L_x_82:
[----:B------:R-:W-:-:S04]  /*4620*/  UIADD3 UR4, UPT, UPT, UR26, 0x160, URZ ;  /* 0x000001601a047890 */ /* 0x000fc8000fffe0ff */
[----:B------:R-:W-:-:S09]  /*4630*/  UPRMT UR4, UR45, 0x654, UR4 ;  /* 0x000006542d047896 */ /* 0x000fd20008000004 */
[----:B------:R-:W-:Y:S03]  /*4640*/  SYNCS.ARRIVE.TRANS64.RED.A1T0 RZ, [UR4], RZ ;  /* 0x000000ffffff79a7 */ /* 0x000fe60008100404 */
.L_x_86:
[----:B-12---:R-:W-:Y:S01]  /*4650*/  SHF.L.U32 R3, RZ, 0x1f, RZ ;  /* 0x0000001fff037819 */ /* 0x006fe200000006ff */
[----:B------:R-:W-:Y:S01]  /*4660*/  UIADD3 UR4, UPT, UPT, UR26, 0x160, URZ ;  /* 0x000001601a047890 */ /* 0x000fe2000fffe0ff */
[----:B------:R-:W-:Y:S02]  /*4670*/  PLOP3.LUT P0, PT, PT, PT, UP1, 0x80, 0x8 ;  /* 0x000000000008781c */ /* 0x000fe40003f0f018 */
[----:B------:R-:W1:Y:S02]  /*4680*/  SYNCS.PHASECHK.TRANS64.TRYWAIT P1, [UR26+0x160], R3 ;  /* 0x00016003ff0075a7 */ /* 0x000e64000802111a */
[----:B-1----:R-:W-:Y:S09]  /*4690*/  @!P1 BRA `(.L_x_88) ;  /* 0x0000004800a49947 */ /* 0x002ff20003800000 */
.L_x_181:
[----:B------:R-:W-:Y:S01]  /*46a0*/  @!UP1 UPRMT UR4, UR45, 0x654, UR4 ;  /* 0x000006542d049896 */ /* 0x000fe20008000004 */
[----:B------:R-:W-:Y:S01]  /*46b0*/  UMOV UR5, 0xffff ;  /* 0x0000ffff00057882 */ /* 0x000fe20000000000 */
[----:B------:R-:W-:-:S07]  /*46c0*/  UMOV UR6, 0x1 ;  /* 0x0000000100067882 */ /* 0x000fce0000000000 */
[----:B------:R-:W-:Y:S01]  /*46d0*/  @!P0 SYNCS.ARRIVE.TRANS64.RED.A1T0 RZ, [UR4], RZ ;  /* 0x000000ffffff89a7 */ /* 0x000fe20008100404 */
[----:B------:R-:W-:Y:S01]  /*46e0*/  NOP ;  /* 0x0000000000007918 */ /* 0x000fe20000000000 */
[----:B-1----:R-:W1:Y:S01]  /*46f0*/  LDS R0, [UR8+0x14] ;  /* 0x00001408ff007984 */ /* 0x002e620008000800 */
[----:B------:R-:W-:-:S04]  /*4700*/  ULOP3.LUT UR4, UR44, 0xffff, URZ, 0xc0, !UPT ;  /* 0x0000ffff2c047892 */ /* 0x000fc8000f8ec0ff */
[----:B------:R-:W-:-:S04]  /*4710*/  USHF.R.U32.HI UR4, URZ, 0x5, UR4 ;  /* 0x00000005ff047899 */ /* 0x000fc80008011604 */
[----:B------:R-:W-:Y:S02]  /*4720*/  USHF.L.U32 UR5, UR5, UR4, URZ ;  /* 0x0000000405057299 */ /* 0x000fe400080006ff */
[----:B------:R-:W-:-:S04]  /*4730*/  USHF.L.U32 UR4, UR6, UR4, URZ ;  /* 0x0000000406047299 */ /* 0x000fc800080006ff */
[----:B-1----:R-:W-:-:S04]  /*4740*/  LOP3.LUT R0, R0, UR5, RZ, 0xc0, !PT ;  /* 0x0000000500007c12 */ /* 0x002fc8000f8ec0ff */
[----:B------:R-:W-:-:S13]  /*4750*/  ISETP.NE.AND P0, PT, R0, UR5, PT ;  /* 0x0000000500007c0c */ /* 0x000fda000bf05270 */
[----:B------:R-:W-:Y:S05]  /*4760*/  @P0 BRA `(.L_x_89) ;  /* 0x0000000000580947 */ /* 0x000fea0003800000 */
[----:B------:R-:W1:Y:S02]  /*4770*/  LDS R0, [UR8+0x18] ;  /* 0x00001808ff007984 */ /* 0x000e640008000800 */
[----:B-1----:R-:W-:-:S04]  /*4780*/  LOP3.LUT R0, R0, UR4, RZ, 0xc0, !PT ;  /* 0x0000000400007c12 */ /* 0x002fc8000f8ec0ff */
[----:B------:R-:W-:-:S13]  /*4790*/  ISETP.NE.AND P0, PT, R0, UR4, PT ;  /* 0x0000000400007c0c */ /* 0x000fda000bf05270 */
[----:B------:R-:W-:Y:S05]  /*47a0*/  @P0 BRA `(.L_x_90) ;  /* 0x00000000003c0947 */ /* 0x000fea0003800000 */
[----:B------:R-:W1:Y:S01]  /*47b0*/  S2R R2, SR_LANEID ;  /* 0x0000000000027919 */ /* 0x000e620000000000 */
[----:B------:R-:W-:Y:S01]  /*47c0*/  ULOP3.LUT UR5, URZ, UR5, URZ, 0x33, !UPT ;  /* 0x00000005ff057292 */ /* 0x000fe2000f8e33ff */
[----:B------:R-:W-:Y:S01]  /*47d0*/  LOP3.LUT R4, RZ, UR4, RZ, 0x33, !PT ;  /* 0x00000004ff047c12 */ /* 0x000fe2000f8e33ff */
[----:B------:R-:W-:Y:S02]  /*47e0*/  VOTEU.ANY UR4, UPT, PT ;  /* 0x0000000000047886 */ /* 0x000fe400038e0100 */
[----:B------:R-:W-:Y:S01]  /*47f0*/  UFLO.U32 UR4, UR4 ;  /* 0x00000004000472bd */ /* 0x000fe200080e0000 */
[----:B------:R-:W2:Y:S01]  /*4800*/  REDUX UR6, R4 ;  /* 0x00000000040673c4 */ /* 0x000ea20000000000 */
[----:B------:R-:W-:-:S06]  /*4810*/  IMAD.U32 R0, RZ, RZ, UR5 ;  /* 0x00000005ff007e24 */ /* 0x000fcc000f8e00ff */
[----:B------:R4:W-:Y:S01]  /*4820*/  UTCATOMSWS.AND URZ, UR5 ;  /* 0x0000000500ff79e3 */ /* 0x0009e20008000000 */
[----:B------:R-:W3:Y:S01]  /*4830*/  REDUX UR7, R0 ;  /* 0x00000000000773c4 */ /* 0x000ee20000000000 */
[----:B-1----:R-:W-:Y:S01]  /*4840*/  ISETP.EQ.U32.AND P0, PT, R2, UR4, PT ;  /* 0x0000000402007c0c */ /* 0x002fe2000bf02070 */
[----:B--2---:R-:W-:Y:S01]  /*4850*/  IMAD.U32 R2, RZ, RZ, UR6 ;  /* 0x00000006ff027e24 */ /* 0x004fe2000f8e00ff */
[----:B---3--:R-:W-:-:S11]  /*4860*/  MOV R3, UR7 ;  /* 0x0000000700037c02 */ /* 0x008fd60008000f00 */
[----:B------:R4:W-:Y:S04]  /*4870*/  @P0 ATOMS.AND RZ, [UR8+0x14], R3 ;  /* 0x00001403ffff098c */ /* 0x0009e8000a800008 */
[----:B------:R4:W-:Y:S01]  /*4880*/  @P0 ATOMS.AND RZ, [UR8+0x18], R2 ;  /* 0x00001802ffff098c */ /* 0x0009e2000a800008 */
[----:B------:R-:W-:Y:S05]  /*4890*/  BRA `(.L_x_91) ;  /* 0x0000000000147947 */ /* 0x000fea0003800000 */
.L_x_90:
[----:B------:R-:W-:Y:S02]  /*48a0*/  MOV R2, 0x48c0 ;  /* 0x000048c000027802 */ /* 0x000fe40000000f00 */
[----:B---3-5:R-:W-:Y:S05]  /*48b0*/  CALL.REL.NOINC `($__internal_0_$__cuda_sm10x_tcgen05_guardrail_trap_col_being_dealloced_not_returned_by_alloc) ;  /* 0x0000004c00107944 */ /* 0x028fea0003c00000 */
[----:B------:R-:W-:Y:S05]  /*48c0*/  BRA `(.L_x_91) ;  /* 0x0000000000087947 */ /* 0x000fea0003800000 */
.L_x_89:
[----:B------:R-:W-:Y:S02]  /*48d0*/  MOV R2, 0x48f0 ;  /* 0x000048f000027802 */ /* 0x000fe40000000f00 */
[----:B---3-5:R-:W-:Y:S05]  /*48e0*/  CALL.REL.NOINC `($__internal_2_$__cuda_sm10x_tcgen05_guardrail_trap_unallocated_columns_being_dealloced) ;  /* 0x0000004c001c7944 */ /* 0x028fea0003c00000 */
.L_x_91:
[----:B------:R-:W-:Y:S01]  /*48f0*/  NOP ;  /* 0x0000000000007918 */ /* 0x000fe20000000000 */
[----:B----4-:R-:W-:Y:S05]  /*4900*/  EXIT ;  /* 0x000000000000794d */ /* 0x010fea0003800000 */
.L_x_62:
[----:B------:R-:W-:-:S09]  /*4910*/  UISETP.NE.OR UP0, UPT, UR13, 0x3, !UP3 ;  /* 0x000000030d00788c */ /* 0x000fd2000df05670 */
[----:B------:R-:W-:Y:S05]  /*4920*/  BRA.U UP0, `(.L_x_92) ;  /* 0x0000000d00fc7547 */ /* 0x000fea000b800000 */
[----:B------:R-:W1:Y:S01]  /*4930*/  S2UR UR6, SR_CgaCtaId ;  /* 0x00000000000679c3 */ /* 0x000e620000008800 */
[----:B------:R-:W2:Y:S01]  /*4940*/  LDCU UR33, c[0x0][0x370] ;  /* 0x00006e00ff2177ac */ /* 0x000ea20008000800 */
[----:B------:R-:W-:Y:S02]  /*4950*/  HFMA2 R13, -RZ, RZ, 0, 0 ;  /* 0x00000000ff0d7431 */ /* 0x000fe400000001ff */
[----:B------:R-:W-:Y:S01]  /*4960*/  IMAD.MOV.U32 R15, RZ, RZ, 0x1 ;  /* 0x00000001ff0f7424 */ /* 0x000fe200078e00ff */
[----:B------:R-:W-:Y:S01]  /*4970*/  MOV R7, 0x2000 ;  /* 0x0000200000077802 */ /* 0x000fe20000000f00 */
[----:B------:R-:W2:Y:S01]  /*4980*/  LDCU.128 UR28, c[0x0][0xb10] ;  /* 0x00016200ff1c77ac */ /* 0x000ea20008000c00 */
[----:B------:R-:W-:Y:S01]  /*4990*/  IMAD.MOV.U32 R14, RZ, RZ, RZ ;  /* 0x000000ffff0e7224 */ /* 0x000fe200078e00ff */
[----:B------:R-:W3:Y:S01]  /*49a0*/  LDC.64 R16, c[0x0][0x348] ;  /* 0x0000d200ff107b82 */ /* 0x000ee20000000a00 */
[----:B------:R-:W4:Y:S01]  /*49b0*/  LDCU UR27, c[0x0][0x374] ;  /* 0x00006e80ff1b77ac */ /* 0x000f220008000800 */
[----:B------:R-:W4:Y:S06]  /*49c0*/  LDCU UR15, c[0x0][0xb0c] ;  /* 0x00016180ff0f77ac */ /* 0x000f2c0008000800 */
[----:B------:R-:W3:Y:S01]  /*49d0*/  LDC.64 R2, c[0x0][0x888] ;  /* 0x00022200ff027b82 */ /* 0x000ee20000000a00 */
[----:B------:R-:W4:Y:S01]  /*49e0*/  LDCU UR38, c[0x0][0xb20] ;  /* 0x00016400ff2677ac */ /* 0x000f220008000800 */
[----:B------:R-:W4:Y:S06]  /*49f0*/  LDCU UR4, c[0x0][0xb30] ;  /* 0x00016600ff0477ac */ /* 0x000f2c0008000800 */
[----:B------:R-:W3:Y:S01]  /*4a00*/  LDC.64 R4, c[0x0][0x890] ;  /* 0x00022400ff047b82 */ /* 0x000ee20000000a00 */
[----:B------:R-:W-:Y:S01]  /*4a10*/  UMOV UR24, 0x400 ;  /* 0x0000040000187882 */ /* 0x000fe20000000000 */
[----:B------:R-:W-:-:S02]  /*4a20*/  UPLOP3.LUT UP3, UPT, UPT, UPT, UPT, 0x40, 0x4 ;  /* 0x000000000004789c */ /* 0x000fc40003f6e870 */
[----:B-1----:R-:W-:Y:S02]  /*4a30*/  ULEA UR24, UR6, UR24, 0x18 ;  /* 0x0000001806187291 */ /* 0x002fe4000f8ec0ff */
[----:B--2---:R-:W-:Y:S02]  /*4a40*/  UIMAD.WIDE.U32 UR6, UR33, UR28, URZ ;  /* 0x0000001c210672a5 */ /* 0x004fe4000f8e00ff */
[----:B----4-:R-:W-:Y:S02]  /*4a50*/  UIMAD.WIDE.U32 UR8, UR27, UR31, URZ ;  /* 0x0000001f1b0872a5 */ /* 0x010fe4000f8e00ff */
[----:B------:R-:W-:Y:S02]  /*4a60*/  UISETP.GE.AND UP0, UPT, UR40, 0x1, UPT ;  /* 0x000000012800788c */ /* 0x000fe4000bf06270 */
[----:B------:R-:W-:Y:S01]  /*4a70*/  UISETP.NE.AND UP4, UPT, UR40, 0x1, UPT ;  /* 0x000000012800788c */ /* 0x000fe2000bf85270 */
[----:B------:R-:W-:Y:S02]  /*4a80*/  UMOV UR6, UR7 ;  /* 0x0000000700067c82 */ /* 0x000fe40008000000 */
[----:B------:R-:W-:Y:S01]  /*4a90*/  UMOV UR34, UR9 ;  /* 0x0000000900227c82 */ /* 0x000fe20008000000 */
[----:B------:R-:W1:Y:S01]  /*4aa0*/  LDCU.64 UR16, c[0x0][0xb28] ;  /* 0x00016500ff1077ac */ /* 0x000e620008000a00 */
[----:B------:R-:W-:-:S02]  /*4ab0*/  UISETP.NE.AND UP6, UPT, UR15, 0x1, UPT ;  /* 0x000000010f00788c */ /* 0x000fc4000bfc5270 */
[----:B------:R-:W-:Y:S02]  /*4ac0*/  UISETP.NE.AND UP5, UPT, UR30, 0x1, UPT ;  /* 0x000000011e00788c */ /* 0x000fe4000bfa5270 */
[----:B------:R-:W-:Y:S02]  /*4ad0*/  USHF.R.U32.HI UR35, URZ, UR29, UR6 ;  /* 0x0000001dff237299 */ /* 0x000fe40008011606 */
[----:B------:R-:W-:Y:S02]  /*4ae0*/  USHF.R.U32.HI UR34, URZ, UR38, UR34 ;  /* 0x00000026ff227299 */ /* 0x000fe40008011622 */
[----:B------:R-:W-:Y:S01]  /*4af0*/  UISETP.NE.AND UP2, UPT, UR4, 0x1, UPT ;  /* 0x000000010400788c */ /* 0x000fe2000bf45270 */
[----:B------:R-:W-:-:S10]  /*4b00*/  UMOV UR12, URZ ;  /* 0x000000ff000c7c82 */ /* 0x000fd40008000000 */
.L_x_101:
[C---:B------:R-:W-:Y:S02]  /*4b10*/  LEA R12, R14.reuse, UR24, 0x3 ;  /* 0x000000180e0c7c11 */ /* 0x040fe4000f8e18ff */
[----:B------:R-:W-:Y:S02]  /*4b20*/  SHF.L.U32 R9, R13, 0x1f, RZ ;  /* 0x0000001f0d097819 */ /* 0x000fe400000006ff */
[----:B------:R-:W-:Y:S02]  /*4b30*/  LEA R10, R14, UR24, 0x4 ;  /* 0x000000180e0a7c11 */ /* 0x000fe4000f8e20ff */
[----:B------:R-:W2:Y:S02]  /*4b40*/  SYNCS.PHASECHK.TRANS64.TRYWAIT P0, [R12+URZ+0xe0], R9 ;  /* 0x0000e0090c0075a7 */ /* 0x000ea400080011ff */
[----:B--2-4-:R-:W-:Y:S05]  /*4b50*/  @!P0 BRA `(.L_x_93) ;  /* 0x00000044008c8947 */ /* 0x014fea0003800000 */
.L_x_182:
[----:B--2---:R-:W2:Y:S01]  /*4b60*/  LDS.128 R8, [R10+0x170] ;  /* 0x000170000a087984 */ /* 0x004ea20000000c00 */
[----:B------:R-:W-:Y:S01]  /*4b70*/  UISETP.GE.AND UP0, UPT, UR40, 0x1, UPT ;  /* 0x000000012800788c */ /* 0x000fe2000bf06270 */
[----:B------:R-:W-:Y:S01]  /*4b80*/  @!PT LDS RZ, [RZ] ;  /* 0x00000000fffff984 */ /* 0x000fe20000000800 */
[----:B------:R-:W-:Y:S01]  /*4b90*/  @!PT LDS RZ, [RZ] ;  /* 0x00000000fffff984 */ /* 0x000fe20000000800 */
[----:B------:R-:W-:Y:S01]  /*4ba0*/  @!PT LDS RZ, [RZ] ;  /* 0x00000000fffff984 */ /* 0x000fe20000000800 */
[----:B------:R-:W-:Y:S01]  /*4bb0*/  @!PT LDS RZ, [RZ] ;  /* 0x00000000fffff984 */ /* 0x000fe20000000800 */
[----:B------:R4:W-:Y:S06]  /*4bc0*/  MEMBAR.ALL.CTA ;  /* 0x0000000000007992 */ /* 0x0009ec0000008000 */
[----:B----4-:R-:W4:Y:S01]  /*4bd0*/  FENCE.VIEW.ASYNC.S ;  /* 0x00000000000073c6 */ /* 0x010f220000000000 */
[----:B--2---:R-:W-:Y:S11]  /*4be0*/  LOP3.LUT P0, RZ, R10, 0x1, RZ, 0xc0, !PT ;  /* 0x000000010aff7812 */ /* 0x004ff6000780c0ff */
[----:B------:R-:W-:Y:S02]  /*4bf0*/  @!UPT UIADD3 URZ, UPT, UPT, URZ, URZ, URZ ;  /* 0x000000fffffff290 */ /* 0x000fe4000fffe0ff */
[----:B----4-:R-:W-:Y:S01]  /*4c00*/  VOTEU.ANY UP1, P0 ;  /* 0x0000000000ff7886 */ /* 0x010fe20000020100 */
[----:B------:R-:W-:Y:S11]  /*4c10*/  PLOP3.LUT P0, PT, PT, PT, UP1, 0x80, 0x8 ;  /* 0x000000000008781c */ /* 0x000ff60003f0f018 */
[----:B------:R-:W-:Y:S02]  /*4c20*/  @!UPT UIADD3 URZ, UPT, UPT, URZ, URZ, URZ ;  /* 0x000000fffffff290 */ /* 0x000fe4000fffe0ff */
[----:B------:R-:W-:Y:S02]  /*4c30*/  @P0 SHF.R.U32.HI R0, RZ, 0x10, R9 ;  /* 0x00000010ff000819 */ /* 0x000fe40000011609 */
[----:B------:R-:W-:Y:S02]  /*4c40*/  @P0 MOV R6, R8 ;  /* 0x0000000800060202 */ /* 0x000fe40000000f00 */
[----:B------:R-:W-:Y:S01]  /*4c50*/  @P0 R2UR UR4, R0 ;  /* 0x00000000000402ca */ /* 0x000fe200000e0000 */
[----:B------:R-:W-:Y:S01]  /*4c60*/  VIADD R0, R12, 0xf0 ;  /* 0x000000f00c007836 */ /* 0x000fe20000000000 */
[----:B------:R-:W-:Y:S02]  /*4c70*/  @P0 LOP3.LUT R8, R9, 0xffff, RZ, 0xc0, !PT ;  /* 0x0000ffff09080812 */ /* 0x000fe400078ec0ff */
[----:B------:R-:W-:Y:S02]  /*4c80*/  @P0 R2UR UR6, R6 ;  /* 0x00000000060602ca */ /* 0x000fe400000e0000 */
[----:B------:R-:W-:Y:S02]  /*4c90*/  PRMT R0, RZ, 0x654, R0 ;  /* 0x00000654ff007816 */ /* 0x000fe40000000000 */
[----:B------:R-:W-:Y:S02]  /*4ca0*/  @P0 R2UR UR5, R8 ;  /* 0x00000000080502ca */ /* 0x000fe400000e0000 */
[----:B------:R2:W-:Y:S03]  /*4cb0*/  SYNCS.ARRIVE.TRANS64.RED.A1T0 RZ, [R0+URZ], RZ ;  /* 0x000000ff00ff79a7 */ /* 0x0005e600081004ff */
[----:B------:R-:W-:Y:S04]  /*4cc0*/  @UP1 UMOV UR26, UR4 ;  /* 0x00000004001a1c82 */ /* 0x000fe80008000000 */
[----:B------:R-:W-:Y:S04]  /*4cd0*/  @UP1 UMOV UR14, UR6 ;  /* 0x00000006000e1c82 */ /* 0x000fe80008000000 */
[----:B------:R-:W-:Y:S01]  /*4ce0*/  @UP1 UMOV UR13, UR5 ;  /* 0x00000005000d1c82 */ /* 0x000fe20008000000 */
[----:B------:R-:W-:Y:S05]  /*4cf0*/  BRA.U !UP0, `(.L_x_94) ;  /* 0x0000000108a47547 */ /* 0x000fea000b800000 */
[----:B------:R-:W-:Y:S02]  /*4d00*/  UIMAD.WIDE.U32 UR8, UR13, UR31, URZ ;  /* 0x0000001f0d0872a5 */ /* 0x000fe4000f8e00ff */
[----:B------:R-:W-:Y:S02]  /*4d10*/  UIMAD.WIDE.U32 UR10, UR14, UR28, URZ ;  /* 0x0000001c0e0a72a5 */ /* 0x000fe4000f8e00ff */
[----:B------:R-:W-:Y:S02]  /*4d20*/  USEL UR4, UR27, UR34, !UP5 ;  /* 0x000000221b047287 */ /* 0x000fe4000e800000 */
[----:B------:R-:W-:Y:S02]  /*4d30*/  USEL UR7, UR33, UR35, !UP6 ;  /* 0x0000002321077287 */ /* 0x000fe4000f000000 */
[----:B-1----:R-:W-:Y:S02]  /*4d40*/  UIMAD.WIDE.U32 UR18, UR4, UR16, URZ ;  /* 0x00000010041272a5 */ /* 0x002fe4000f8e00ff */
[----:B------:R-:W-:Y:S01]  /*4d50*/  UIMAD.WIDE.U32 UR20, UR7, UR16, URZ ;  /* 0x00000010071472a5 */ /* 0x000fe2000f8e00ff */
[----:B------:R-:W-:Y:S02]  /*4d60*/  UMOV UR5, UR9 ;  /* 0x0000000900057c82 */ /* 0x000fe40008000000 */
[----:B------:R-:W-:Y:S03]  /*4d70*/  USHF.R.U32.HI UR6, URZ, UR38, UR5 ;  /* 0x00000026ff067299 */ /* 0x000fe60008011605 */
[----:B------:R-:W-:Y:S01]  /*4d80*/  UMOV UR5, UR11 ;  /* 0x0000000b00057c82 */ /* 0x000fe20008000000 */
[----:B------:R-:W-:Y:S02]  /*4d90*/  USEL UR6, UR13, UR6, !UP5 ;  /* 0x000000060d067287 */ /* 0x000fe4000e800000 */
[----:B------:R-:W-:Y:S02]  /*4da0*/  USHF.R.U32.HI UR8, URZ, UR29, UR5 ;  /* 0x0000001dff087299 */ /* 0x000fe40008011605 */
[----:B------:R-:W-:Y:S01]  /*4db0*/  UIMAD.WIDE.U32 UR10, UR6, UR16, URZ ;  /* 0x00000010060a72a5 */ /* 0x000fe2000f8e00ff */
[----:B------:R-:W-:Y:S02]  /*4dc0*/  UMOV UR5, UR19 ;  /* 0x0000001300057c82 */ /* 0x000fe40008000000 */
[----:B------:R-:W-:Y:S03]  /*4dd0*/  @UP4 USHF.R.U32.HI UR4, URZ, UR17, UR5 ;  /* 0x00000011ff044299 */ /* 0x000fe60008011605 */
[----:B------:R-:W-:Y:S01]  /*4de0*/  UMOV UR5, UR21 ;  /* 0x0000001500057c82 */ /* 0x000fe20008000000 */
[----:B------:R-:W-:Y:S02]  /*4df0*/  UIMAD UR4, UR40, UR4, URZ ;  /* 0x00000004280472a4 */ /* 0x000fe4000f8e02ff */
[----:B------:R-:W-:Y:S02]  /*4e00*/  @UP4 USHF.R.U32.HI UR7, URZ, UR17, UR5 ;  /* 0x00000011ff074299 */ /* 0x000fe40008011605 */
[----:B------:R-:W-:Y:S02]  /*4e10*/  USEL UR5, UR14, UR8, !UP6 ;  /* 0x000000080e057287 */ /* 0x000fe4000f000000 */
[----:B------:R-:W-:Y:S02]  /*4e20*/  UIMAD UR8, UR40, UR7, URZ ;  /* 0x00000007280872a4 */ /* 0x000fe4000f8e02ff */
[----:B------:R-:W-:Y:S03]  /*4e30*/  UISETP.GE.AND UP0, UPT, UR6, UR4, UPT ;  /* 0x000000040600728c */ /* 0x000fe6000bf06270 */
[----:B------:R-:W-:Y:S01]  /*4e40*/  UMOV UR4, UR11 ;  /* 0x0000000b00047c82 */ /* 0x000fe20008000000 */
[----:B------:R-:W-:Y:S02]  /*4e50*/  UISETP.GE.OR UP0, UPT, UR5, UR8, UP0 ;  /* 0x000000080500728c */ /* 0x000fe40008706670 */
[----:B------:R-:W-:Y:S02]  /*4e60*/  USHF.R.U32.HI UR4, URZ, UR17, UR4 ;  /* 0x00000011ff047299 */ /* 0x000fe40008011604 */
[----:B------:R-:W-:Y:S02]  /*4e70*/  UIMAD.WIDE.U32 UR8, UR5, UR16, URZ ;  /* 0x00000010050872a5 */ /* 0x000fe4000f8e00ff */
[----:B------:R-:W-:Y:S04]  /*4e80*/  USEL UR10, UR6, UR4, !UP4 ;  /* 0x00000004060a7287 */ /* 0x000fe8000e000000 */
[----:B------:R-:W-:Y:S01]  /*4e90*/  UIADD3 UR11, UPT, UPT, -UR10, URZ, URZ ;  /* 0x000000ff0a0b7290 */ /* 0x000fe2000fffe1ff */
[----:B------:R-:W-:Y:S02]  /*4ea0*/  @!UP0 UMOV UR4, UR9 ;  /* 0x0000000900048c82 */ /* 0x000fe40008000000 */
[----:B------:R-:W-:Y:S02]  /*4eb0*/  @!UP0 USHF.R.U32.HI UR4, URZ, UR17, UR4 ;  /* 0x00000011ff048299 */ /* 0x000fe40008011604 */
[----:B------:R-:W-:Y:S02]  /*4ec0*/  UIMAD UR8, UR40, UR11, UR6 ;  /* 0x0000000b280872a4 */ /* 0x000fe4000f8e0206 */
[----:B------:R-:W-:Y:S04]  /*4ed0*/  @!UP0 USEL UR4, UR5, UR4, !UP4 ;  /* 0x0000000405048287 */ /* 0x000fe8000e000000 */
[----:B------:R-:W-:Y:S02]  /*4ee0*/  @!UP0 UIMAD UR8, UR7, UR8, UR4 ;  /* 0x00000008070882a4 */ /* 0x000fe4000f8e0204 */
[----:B------:R-:W-:Y:S02]  /*4ef0*/  @!UP0 UIADD3 UR9, UPT, UPT, UR10, -UR4, URZ ;  /* 0x800000040a098290 */ /* 0x000fe4000fffe0ff */
[----:B------:R-:W-:Y:S02]  /*4f00*/  UIADD3 UR4, UPT, UPT, -UR5, URZ, URZ ;  /* 0x000000ff05047290 */ /* 0x000fe4000fffe1ff */
[----:B------:R-:W-:Y:S02]  /*4f10*/  UIADD3 UR7, UPT, UPT, -UR6, URZ, URZ ;  /* 0x000000ff06077290 */ /* 0x000fe4000fffe1ff */
[----:B------:R-:W-:Y:S02]  /*4f20*/  @!UP0 UIMAD UR6, UR9, UR40, UR5 ;  /* 0x00000028090682a4 */ /* 0x000fe4000f8e0205 */
[----:B------:R-:W-:Y:S02]  /*4f30*/  UIMAD UR14, UR15, UR4, UR14 ;  /* 0x000000040f0e72a4 */ /* 0x000fe4000f8e020e */
[----:B------:R-:W-:Y:S01]  /*4f40*/  UIMAD UR13, UR30, UR7, UR13 ;  /* 0x000000071e0d72a4 */ /* 0x000fe2000f8e020d */
[----:B------:R-:W-:Y:S02]  /*4f50*/  @!UP0 UMOV UR5, UR8 ;  /* 0x0000000800058c82 */ /* 0x000fe40008000000 */
[----:B------:R-:W-:Y:S02]  /*4f60*/  UIMAD UR14, UR5, UR15, UR14 ;  /* 0x0000000f050e72a4 */ /* 0x000fe4000f8e020e */
[----:B------:R-:W-:Y:S11]  /*4f70*/  UIMAD UR13, UR6, UR30, UR13 ;  /* 0x0000001e060d72a4 */ /* 0x000ff6000f8e020d */
[----:B------:R-:W-:Y:S01]  /*4f80*/  @!UPT UIADD3 URZ, UPT, UPT, URZ, URZ, URZ ;  /* 0x000000fffffff290 */ /* 0x000fe2000fffe0ff */
.L_x_94:
[----:B------:R-:W4:Y:S01]  /*4f90*/  @!UP2 LDCU.128 UR20, c[0x0][0xb10] ;  /* 0x00016200ff14a7ac */ /* 0x000f220008000c00 */
[C---:B---3--:R-:W-:Y:S02]  /*4fa0*/  ISETP.NE.U32.AND P1, PT, R4.reuse, RZ, PT ;  /* 0x000000ff0400720c */ /* 0x048fe40003f25070 */
[----:B------:R-:W-:Y:S02]  /*4fb0*/  ISETP.NE.U32.AND P0, PT, R4, RZ, PT ;  /* 0x000000ff0400720c */ /* 0x000fe40003f05070 */
[C---:B------:R-:W-:Y:S02]  /*4fc0*/  ISETP.NE.AND.EX P1, PT, R5.reuse, RZ, PT, P1 ;  /* 0x000000ff0500720c */ /* 0x040fe40003f25310 */
[----:B------:R-:W-:Y:S01]  /*4fd0*/  ISETP.NE.AND.EX P0, PT, R5, RZ, PT, P0 ;  /* 0x000000ff0500720c */ /* 0x000fe20003f05300 */
[----:B------:R-:W3:Y:S01]  /*4fe0*/  @!UP2 LDCU UR5, c[0x0][0xb0c] ;  /* 0x00016180ff05a7ac */ /* 0x000ee20008000800 */
[----:B------:R-:W-:Y:S02]  /*4ff0*/  USHF.L.U32 UR11, UR25, 0x7, URZ ;  /* 0x00000007190b7899 */ /* 0x000fe400080006ff */
[----:B------:R-:W-:Y:S02]  /*5000*/  USHF.L.U32 UR10, UR32, 0x6, URZ ;  /* 0x00000006200a7899 */ /* 0x000fe400080006ff */
[----:B----4-:R-:W-:Y:S07]  /*5010*/  UIMAD.WIDE.U32 UR6, UR14, UR20, URZ ;  /* 0x000000140e0672a5 */ /* 0x010fee000f8e00ff */
[----:B------:R-:W-:Y:S01]  /*5020*/  @!UP2 UMOV UR4, UR7 ;  /* 0x000000070004ac82 */ /* 0x000fe20008000000 */
[----:B---3--:R-:W-:Y:S02]  /*5030*/  @!UP2 UISETP.NE.AND UP0, UPT, UR5, 0x1, UPT ;  /* 0x000000010500a88c */ /* 0x008fe4000bf05270 */
[----:B------:R-:W-:Y:S02]  /*5040*/  @!UP2 USHF.R.U32.HI UR4, URZ, UR21, UR4 ;  /* 0x00000015ff04a299 */ /* 0x000fe40008011604 */
[----:B------:R-:W-:Y:S02]  /*5050*/  UIMAD.WIDE.U32 UR6, UR13, UR23, URZ ;  /* 0x000000170d0672a5 */ /* 0x000fe4000f8e00ff */
[----:B------:R-:W-:Y:S02]  /*5060*/  @!UP2 USEL UR8, UR14, UR4, !UP0 ;  /* 0x000000040e08a287 */ /* 0x000fe4000c000000 */
[----:B------:R-:W-:Y:S03]  /*5070*/  @!UP2 UISETP.NE.AND UP0, UPT, UR22, 0x1, UPT ;  /* 0x000000011600a88c */ /* 0x000fe6000bf05270 */
[----:B------:R-:W-:Y:S02]  /*5080*/  @!UP2 UMOV UR6, UR7 ;  /* 0x000000070006ac82 */ /* 0x000fe40008000000 */
[----:B------:R-:W3:Y:S02]  /*5090*/  @!UP2 LDCU UR4, c[0x0][0xb20] ;  /* 0x00016400ff04a7ac */ /* 0x000ee40008000800 */
[----:B---3--:R-:W-:Y:S04]  /*50a0*/  @!UP2 USHF.R.U32.HI UR6, URZ, UR4, UR6 ;  /* 0x00000004ff06a299 */ /* 0x008fe80008011606 */
[----:B------:R-:W-:Y:S04]  /*50b0*/  @!UP2 USEL UR6, UR13, UR6, !UP0 ;  /* 0x000000060d06a287 */ /* 0x000fe8000c000000 */
[----:B------:R-:W-:Y:S02]  /*50c0*/  @!UP2 UIADD3 UR4, UPT, UPT, -UR8, UR6, URZ ;  /* 0x000000060804a290 */ /* 0x000fe4000fffe1ff */
[----:B------:R-:W-:Y:S02]  /*50d0*/  @!UP2 UIADD3 UR6, UPT, UPT, UR8, -UR6, URZ ;  /* 0x800000060806a290 */ /* 0x000fe4000fffe0ff */
[----:B------:R-:W-:Y:S02]  /*50e0*/  @!UP2 UIMAD UR14, UR4, UR5, UR14 ;  /* 0x00000005040ea2a4 */ /* 0x000fe4000f8e020e */
[----:B------:R-:W-:Y:S01]  /*50f0*/  @!UP2 UIMAD UR13, UR6, UR22, UR13 ;  /* 0x00000016060da2a4 */ /* 0x000fe2000f8e020d */
[----:B------:R-:W-:Y:S11]  /*5100*/  BRA.U UP3, `(.L_x_95) ;  /* 0x0000000103107547 */ /* 0x000ff6000b800000 */
[----:B--2---:R-:W-:Y:S04]  /*5110*/  MOV R0, UR37 ;  /* 0x0000002500007c02 */ /* 0x004fe80008000f00 */
[----:B------:R-:W-:Y:S04]  /*5120*/  SHF.L.U32 R9, R0, 0x1f, RZ ;  /* 0x0000001f00097819 */ /* 0x000fe800000006ff */
[----:B------:R-:W2:Y:S02]  /*5130*/  SYNCS.PHASECHK.TRANS64.TRYWAIT P2, [UR24+0xd8], R9 ;  /* 0x0000d809ff0075a7 */ /* 0x000ea40008041118 */
[----:B--2---:R-:W-:Y:S05]  /*5140*/  @!P2 BRA `(.L_x_96) ;  /* 0x000000400024a947 */ /* 0x004fea0003800000 */
.L_x_95:
[----:B------:R-:W-:Y:S05]  /*5150*/  @!P1 BRA `(.L_x_97) ;  /* 0x0000000000309947 */ /* 0x000fea0003800000 */
[----:B------:R-:W-:Y:S01]  /*5160*/  ISETP.NE.U32.AND P1, PT, R2, RZ, PT ;  /* 0x000000ff0200720c */ /* 0x000fe20003f25070 */
[----:B------:R-:W3:Y:S01]  /*5170*/  LDCU.64 UR4, c[0x0][0x358] ;  /* 0x00006b00ff0477ac */ /* 0x000ee20008000a00 */
[----:B------:R-:W-:Y:S02]  /*5180*/  IMAD.MOV.U32 R84, RZ, RZ, 0x1 ;  /* 0x00000001ff547424 */ /* 0x000fe400078e00ff */
[----:B------:R-:W-:Y:S11]  /*5190*/  ISETP.NE.AND.EX P1, PT, R3, RZ, PT, P1 ;  /* 0x000000ff0300720c */ /* 0x000ff60003f25310 */
[----:B------:R-:W-:Y:S02]  /*51a0*/  @!UPT UIADD3 URZ, UPT, UPT, URZ, URZ, URZ ;  /* 0x000000fffffff290 */ /* 0x000fe4000fffe0ff */
[----:B--2---:R-:W2:Y:S01]  /*51b0*/  @P1 LDC.64 R8, c[0x0][0x888] ;  /* 0x00022200ff081b82 */ /* 0x004ea20000000a00 */
[----:B------:R-:W-:Y:S04]  /*51c0*/  @P1 IMAD R0, R4, UR36, RZ ;  /* 0x0000002404001c24 */ /* 0x000fe8000f8e02ff */
[----:B--2---:R-:W-:Y:S04]  /*51d0*/  @P1 IMAD.WIDE R8, R0, 0x4, R8 ;  /* 0x0000000400081825 */ /* 0x004fe800078e0208 */
[----:B------:R-:W-:Y:S01]  /*51e0*/  HFMA2 R0, -RZ, RZ, 0, 5.9604644775390625e-08 ;  /* 0x00000001ff007431 */ /* 0x000fe200000001ff */
[----:B---3-5:R3:W5:Y:S04]  /*51f0*/  @P1 LDG.E R41, desc[UR4][R8.64] ;  /* 0x0000000408291981 */ /* 0x028768000c1e1900 */
[----:B------:R-:W-:Y:S01]  /*5200*/  @!P1 PRMT R84, R0, 0x7610, R84 ;  /* 0x0000761000549816 */ /* 0x000fe20000000054 */
[----:B---3--:R-:W4:Y:S06]  /*5210*/  @!P1 LDC R41, c[0x0][0x880] ;  /* 0x00022000ff299b82 */ /* 0x008f2c0000000800 */
.L_x_97:
[----:B----45:R-:W-:Y:S01]  /*5220*/  @!P0 FSETP.EQ.AND P1, PT, R41, RZ, PT ;  /* 0x000000ff2900820b */ /* 0x030fe20003f22000 */
[----:B------:R-:W-:Y:S01]  /*5230*/  @!UPT UIADD3 URZ, UPT, UPT, URZ, URZ, URZ ;  /* 0x000000fffffff290 */ /* 0x000fe2000fffe0ff */
[----:B------:R-:W-:Y:S11]  /*5240*/  @!P0 BRA `(.L_x_98) ;  /* 0x0000000000188947 */ /* 0x000ff60003800000 */
[----:B------:R-:W-:Y:S02]  /*5250*/  LOP3.LUT P0, RZ, R84, 0xff, RZ, 0xc0, !PT ;  /* 0x000000ff54ff7812 */ /* 0x000fe4000780c0ff */
[----:B------:R-:W-:Y:S04]  /*5260*/  ISETP.NE.U32.AND P1, PT, R2, RZ, PT ;  /* 0x000000ff0200720c */ /* 0x000fe80003f25070 */
[----:B------:R-:W-:Y:S04]  /*5270*/  ISETP.NE.AND.EX P1, PT, R3, RZ, PT, P1 ;  /* 0x000000ff0300720c */ /* 0x000fe80003f25310 */
[----:B------:R-:W-:Y:S03]  /*5280*/  PLOP3.LUT P1, PT, P1, PT, PT, 0x8, 0x80 ;  /* 0x000000000080781c */ /* 0x000fe60000f2e170 */
[----:B------:R-:W-:Y:S11]  /*5290*/  @P0 FSETP.EQ.AND P1, PT, R41, RZ, PT ;  /* 0x000000ff2900020b */ /* 0x000ff60003f22000 */
[----:B------:R-:W-:Y:S02]  /*52a0*/  @!UPT UIADD3 URZ, UPT, UPT, URZ, URZ, URZ ;  /* 0x000000fffffff290 */ /* 0x000fe4000fffe0ff */
.L_x_98:
[----:B------:R-:W-:Y:S01]  /*52b0*/  ULEA UR4, UR12, UR24, 0x3 ;  /* 0x000000180c047291 */ /* 0x000fe2000f8e18ff */
[----:B--2---:R-:W-:Y:S02]  /*52c0*/  SHF.L.U32 R9, R15, 0x1f, RZ ;  /* 0x0000001f0f097819 */ /* 0x004fe400000006ff */
[----:B------:R-:W-:Y:S04]  /*52d0*/  ELECT P0, URZ, PT ;  /* 0x0000000000ff782f */ /* 0x000fe80003800000 */
[----:B------:R-:W-:Y:S02]  /*52e0*/  PLOP3.LUT P1, PT, P1, P0, PT, 0xf2, 0x2f ;  /* 0x00000000002f781c */ /* 0x000fe40000f21e72 */
[----:B------:R-:W2:Y:S11]  /*52f0*/  SYNCS.PHASECHK.TRANS64.TRYWAIT P2, [UR4+0xb8], R9 ;  /* 0x0000b809ff0075a7 */ /* 0x000eb60008041104 */
[----:B------:R-:W-:Y:S05]  /*5300*/  @!P1 IADD3 R8, P0, PT, R16, 0x580, RZ ;  /* 0x0000058010089810 */ /* 0x000fea0007f1e0ff */
[----:B------:R-:W-:Y:S01]  /*5310*/  @!P1 IMAD.X R6, RZ, RZ, R17, P0 ;  /* 0x000000ffff069224 */ /* 0x000fe200000e0611 */
[----:B--2---:R-:W-:Y:S07]  /*5320*/  @!P2 BRA `(.L_x_99) ;  /* 0x0000003c00c4a947 */ /* 0x004fee0003800000 */
.L_x_185:
[----:B------:R-:W3:Y:S01]  /*5330*/  S2UR UR20, SR_CgaCtaId ;  /* 0x00000000001479c3 */ /* 0x000ee20000008800 */
[----:B------:R-:W-:Y:S01]  /*5340*/  @!P1 R2UR UR7, R6 ;  /* 0x00000000060792ca */ /* 0x000fe200000e0000 */
[----:B------:R-:W-:Y:S01]  /*5350*/  UIADD3 UR5, UPT, UPT, UR12, 0x1, URZ ;  /* 0x000000010c057890 */ /* 0x000fe2000fffe0ff */
[----:B------:R-:W-:Y:S01]  /*5360*/  @!P1 R2UR UR6, R8 ;  /* 0x00000000080692ca */ /* 0x000fe200000e0000 */
[----:B------:R-:W-:Y:S01]  /*5370*/  UIADD3 UR9, UPT, UPT, UR4, 0xa0, URZ ;  /* 0x000000a004097890 */ /* 0x000fe2000fffe0ff */
[----:B------:R-:W-:Y:S01]  /*5380*/  @!P1 IMAD.MOV.U32 R6, RZ, RZ, 0x2000 ;  /* 0x00002000ff069424 */ /* 0x000fe200078e00ff */
[----:B------:R-:W-:Y:S01]  /*5390*/  UISETP.NE.AND UP0, UPT, UR5, 0x3, UPT ;  /* 0x000000030500788c */ /* 0x000fe2000bf05270 */
[----:B------:R-:W-:Y:S01]  /*53a0*/  VIADD R14, R14, 0x1 ;  /* 0x000000010e0e7836 */ /* 0x000fe20000000000 */
[----:B------:R-:W-:Y:S01]  /*53b0*/  UMOV UR22, 0x0 ;  /* 0x0000000000167882 */ /* 0x000fe20000000000 */
[----:B------:R-:W-:Y:S05]  /*53c0*/  UMOV UR23, 0x10000000 ;  /* 0x1000000000177882 */ /* 0x000fea0000000000 */
[----:B--2---:R-:W-:Y:S01]  /*53d0*/  IMAD.U32 R9, RZ, RZ, UR7 ;  /* 0x00000007ff097e24 */ /* 0x004fe2000f8e00ff */
[----:B------:R-:W-:Y:S01]  /*53e0*/  USEL UR7, URZ, 0x1, UP0 ;  /* 0x00000001ff077887 */ /* 0x000fe20008000000 */
[----:B------:R-:W-:Y:S01]  /*53f0*/  IMAD.U32 R8, RZ, RZ, UR6 ;  /* 0x00000006ff087e24 */ /* 0x000fe2000f8e00ff */
[----:B------:R-:W-:Y:S02]  /*5400*/  USEL UR6, UR5, URZ, UP0 ;  /* 0x000000ff05067287 */ /* 0x000fe40008000000 */
[----:B------:R-:W-:Y:S01]  /*5410*/  VOTEU.ALL UP0, P1 ;  /* 0x0000000000ff7886 */ /* 0x000fe20000800000 */
[----:B------:R-:W-:Y:S02]  /*5420*/  @!P1 R2UR UR19, R9 ;  /* 0x00000000091392ca */ /* 0x000fe400000e0000 */
[----:B------:R-:W-:Y:S02]  /*5430*/  @!P1 R2UR UR18, R8 ;  /* 0x00000000081292ca */ /* 0x000fe400000e0000 */
[----:B------:R-:W-:Y:S01]  /*5440*/  @!UP0 ULEA UR5, UR12, UR24, 0xd ;  /* 0x000000180c058291 */ /* 0x000fe2000f8e68ff */
[----:B------:R-:W-:Y:S01]  /*5450*/  LOP3.LUT R15, R15, UR7, RZ, 0x3c, !PT ;  /* 0x000000070f0f7c12 */ /* 0x000fe2000f8e3cff */
[----:B---3--:R-:W-:Y:S02]  /*5460*/  UPRMT UR20, UR20, 0x654, UR9 ;  /* 0x0000065414147896 */ /* 0x008fe40008000009 */
[----:B------:R-:W-:Y:S01]  /*5470*/  @!UP0 UIADD3 UR8, UPT, UPT, UR5, 0x200, URZ ;  /* 0x0000020005088890 */ /* 0x000fe2000fffe0ff */
[----:B------:R-:W-:Y:S01]  /*5480*/  SHF.L.U32 R0, R15, 0x1f, RZ ;  /* 0x0000001f0f007819 */ /* 0x000fe200000006ff */
[----:B------:R-:W-:Y:S01]  /*5490*/  VOTEU.ALL UP0, P1 ;  /* 0x0000000000ff7886 */ /* 0x000fe20000800000 */
[----:B------:R-:W-:Y:S01]  /*54a0*/  UMOV UR12, UR36 ;  /* 0x00000024000c7c82 */ /* 0x000fe20008000000 */
[----:B------:R-:W-:Y:S05]  /*54b0*/  ULEA UR5, UR6, UR24, 0x3 ;  /* 0x0000001806057291 */ /* 0x000fea000f8e18ff */
[----:B------:R2:W-:Y:S01]  /*54c0*/  @!UP0 UTMALDG.3D [UR8], [UR18], desc[UR22] ;  /* 0x00001608120085b4 */ /* 0x0005e20008011000 */
[----:B------:R2:W-:Y:S01]  /*54d0*/  @!P1 SYNCS.ARRIVE.TRANS64.RED.A0TR RZ, [UR4+0xa0], R6 ;  /* 0x0000a006ffff99a7 */ /* 0x0005e20008300404 */
[----:B------:R-:W-:Y:S02]  /*54e0*/  SYNCS.ARRIVE.TRANS64.RED.A1T0 RZ, [UR20], RZ ;  /* 0x000000ffffff79a7 */ /* 0x000fe40008100414 */
[----:B------:R-:W3:Y:S02]  /*54f0*/  SYNCS.PHASECHK.TRANS64.TRYWAIT P0, [UR5+0xb8], R0 ;  /* 0x0000b800ff0075a7 */ /* 0x000ee40008001105 */
[----:B--23--:R-:W-:Y:S05]  /*5500*/  @!P0 BRA `(.L_x_100) ;  /* 0x0000003c00648947 */ /* 0x00cfea0003800000 */
.L_x_187:
[----:B------:R-:W3:Y:S01]  /*5510*/  S2UR UR12, SR_CgaCtaId ;  /* 0x00000000000c79c3 */ /* 0x000ee20000008800 */
[----:B------:R-:W-:Y:S01]  /*5520*/  UIADD3 UR9, UPT, UPT, UR5, 0xa0, URZ ;  /* 0x000000a005097890 */ /* 0x000fe2000fffe0ff */
[----:B------:R-:W-:Y:S01]  /*5530*/  @!P1 IADD3 R6, P0, PT, R16, 0x580, RZ ;  /* 0x0000058010069810 */ /* 0x000fe20007f1e0ff */
[----:B------:R-:W-:Y:S01]  /*5540*/  UPLOP3.LUT UP3, UPT, UPT, UPT, UPT, 0x80, 0x8 ;  /* 0x000000000008789c */ /* 0x000fe20003f6f070 */
[----:B------:R-:W-:Y:S01]  /*5550*/  R2UR UR23, R86 ;  /* 0x00000000561772ca */ /* 0x000fe200000e0000 */
[----:B------:R-:W-:Y:S01]  /*5560*/  UMOV UR20, 0x0 ;  /* 0x0000000000147882 */ /* 0x000fe20000000000 */
[----:B------:R-:W-:Y:S01]  /*5570*/  @!P1 R2UR UR7, R6 ;  /* 0x00000000060792ca */ /* 0x000fe200000e0000 */
[----:B--2---:R-:W-:Y:S01]  /*5580*/  @!P1 IMAD.X R0, RZ, RZ, R17, P0 ;  /* 0x000000ffff009224 */ /* 0x004fe200000e0611 */
[----:B------:R-:W-:Y:S01]  /*5590*/  UMOV UR21, 0x10000000 ;  /* 0x1000000000157882 */ /* 0x000fe20000000000 */
[----:B------:R-:W-:Y:S01]  /*55a0*/  VOTEU.ALL UP0, P1 ;  /* 0x0000000000ff7886 */ /* 0x000fe20000800000 */
[----:B------:R-:W-:Y:S02]  /*55b0*/  R2UR UR22, R87 ;  /* 0x00000000571672ca */ /* 0x000fe400000e0000 */
[----:B------:R-:W-:Y:S02]  /*55c0*/  @!P1 R2UR UR4, R0 ;  /* 0x00000000000492ca */ /* 0x000fe400000e0000 */
[----:B------:R-:W-:Y:S01]  /*55d0*/  @!UP0 UIADD3 UR10, UPT, UPT, UR10, 0x20, URZ ;  /* 0x000000200a0a8890 */ /* 0x000fe2000fffe0ff */
[C---:B------:R-:W-:Y:S02]  /*55e0*/  ISETP.NE.AND P0, PT, R14.reuse, 0x2, PT ;  /* 0x000000020e00780c */ /* 0x040fe40003f05270 */
[----:B------:R-:W-:Y:S02]  /*55f0*/  UIADD3 UR32, UPT, UPT, UR13, UR23, URZ ;  /* 0x000000170d207290 */ /* 0x000fe4000fffe0ff */
[----:B------:R-:W-:Y:S01]  /*5600*/  IMAD.U32 R8, RZ, RZ, UR7 ;  /* 0x00000007ff087e24 */ /* 0x000fe2000f8e00ff */
[----:B------:R-:W-:Y:S02]  /*5610*/  SEL R0, RZ, 0x1, P0 ;  /* 0x00000001ff007807 */ /* 0x000fe40000000000 */
[----:B------:R-:W-:Y:S01]  /*5620*/  SEL R14, R14, RZ, P0 ;  /* 0x000000ff0e0e7207 */ /* 0x000fe20000000000 */
[----:B------:R-:W-:Y:S01]  /*5630*/  UIADD3 UR25, UPT, UPT, UR14, UR22, URZ ;  /* 0x000000160e197290 */ /* 0x000fe2000fffe0ff */
[----:B------:R-:W-:Y:S01]  /*5640*/  @!P1 R2UR UR18, R8 ;  /* 0x00000000081292ca */ /* 0x000fe200000e0000 */
[----:B------:R-:W-:Y:S01]  /*5650*/  IMAD.U32 R9, RZ, RZ, UR4 ;  /* 0x00000004ff097e24 */ /* 0x000fe2000f8e00ff */
[----:B------:R-:W-:Y:S01]  /*5660*/  @!UP0 ULEA UR4, UR6, UR24, 0xd ;  /* 0x0000001806048291 */ /* 0x000fe2000f8e68ff */
[----:B------:R-:W-:Y:S03]  /*5670*/  LOP3.LUT R13, R13, R0, RZ, 0x3c, !PT ;  /* 0x000000000d0d7212 */ /* 0x000fe600078e3cff */
[----:B------:R-:W-:Y:S01]  /*5680*/  @!P1 R2UR UR19, R9 ;  /* 0x00000000091392ca */ /* 0x000fe200000e0000 */
[----:B------:R-:W-:Y:S02]  /*5690*/  @!UP0 UIADD3 UR8, UPT, UPT, UR4, 0x200, URZ ;  /* 0x0000020004088890 */ /* 0x000fe4000fffe0ff */
[----:B---3--:R-:W-:Y:S01]  /*56a0*/  UPRMT UR4, UR12, 0x654, UR9 ;  /* 0x000006540c047896 */ /* 0x008fe20008000009 */
[----:B------:R-:W-:Y:S02]  /*56b0*/  VOTEU.ALL UP0, P1 ;  /* 0x0000000000ff7886 */ /* 0x000fe40000800000 */
[----:B------:R-:W-:Y:S01]  /*56c0*/  UMOV UR12, UR36 ;  /* 0x00000024000c7c82 */ /* 0x000fe20008000000 */
[----:B------:R-:W-:Y:S06]  /*56d0*/  UMOV UR36, UR26 ;  /* 0x0000001a00247c82 */ /* 0x000fec0008000000 */
[----:B------:R2:W-:Y:S01]  /*56e0*/  @!UP0 UTMALDG.3D [UR8], [UR18], desc[UR20] ;  /* 0x00001408120085b4 */ /* 0x0005e20008011000 */
[----:B------:R4:W-:Y:S01]  /*56f0*/  @!P1 SYNCS.ARRIVE.TRANS64.RED.A0TR RZ, [UR5+0xa0], R7 ;  /* 0x0000a007ffff99a7 */ /* 0x0009e20008300405 */
[----:B------:R-:W-:Y:S01]  /*5700*/  SYNCS.ARRIVE.TRANS64.RED.A1T0 RZ, [UR4], RZ ;  /* 0x000000ffffff79a7 */ /* 0x000fe20008100404 */
[----:B------:R-:W-:Y:S04]  /*5710*/  UIADD3 UR4, UPT, UPT, UR6, 0x1, URZ ;  /* 0x0000000106047890 */ /* 0x000fe8000fffe0ff */
[----:B------:R-:W-:Y:S04]  /*5720*/  UISETP.NE.AND UP0, UPT, UR4, 0x3, UPT ;  /* 0x000000030400788c */ /* 0x000fe8000bf05270 */
[----:B------:R-:W-:Y:S06]  /*5730*/  USEL UR5, URZ, 0x1, UP0 ;  /* 0x00000001ff057887 */ /* 0x000fec0008000000 */
[----:B------:R-:W-:Y:S01]  /*5740*/  LOP3.LUT R15, R15, UR5, RZ, 0x3c, !PT ;  /* 0x000000050f0f7c12 */ /* 0x000fe2000f8e3cff */
[----:B--2---:R-:W-:Y:S01]  /*5750*/  USEL UR12, UR4, URZ, UP0 ;  /* 0x000000ff040c7287 */ /* 0x004fe20008000000 */
[----:B------:R-:W-:Y:S11]  /*5760*/  BRA.U UP1, `(.L_x_101) ;  /* 0xfffffff101e87547 */ /* 0x000ff6000b83ffff */
[----:B------:R-:W-:Y:S01]  /*5770*/  UIADD3 UR24, UPT, UPT, UR24, 0xb8, URZ ;  /* 0x000000b818187890 */ /* 0x000fe2000fffe0ff */
[----:B------:R-:W-:-:S03]  /*5780*/  SHF.L.U32 R3, R15, 0x1f, RZ ;  /* 0x0000001f0f037819 */ /* 0x000fc600000006ff */
[----:B------:R-:W-:-:S09]  /*5790*/  ULEA UR4, UR12, UR24, 0x3 ;  /* 0x000000180c047291 */ /* 0x000fd2000f8e18ff */
[----:B------:R-:W2:Y:S02]  /*57a0*/  SYNCS.PHASECHK.TRANS64.TRYWAIT P0, [UR4], R3 ;  /* 0x00000003ff0075a7 */ /* 0x000ea40008001104 */
[----:B--2---:R-:W-:Y:S05]  /*57b0*/  @!P0 BRA `(.L_x_102) ;  /* 0x0000003800d08947 */ /* 0x004fea0003800000 */
.L_x_189:
[----:B------:R-:W-:-:S04]  /*57c0*/  UIADD3 UR4, UPT, UPT, UR12, 0x1, URZ ;  /* 0x000000010c047890 */ /* 0x000fc8000fffe0ff */
[----:B------:R-:W-:-:S04]  /*57d0*/  UISETP.NE.AND UP0, UPT, UR4, 0x3, UPT ;  /* 0x000000030400788c */ /* 0x000fc8000bf05270 */
[----:B------:R-:W-:Y:S02]  /*57e0*/  USEL UR6, URZ, 0x1, UP0 ;  /* 0x00000001ff067887 */ /* 0x000fe40008000000 */
[----:B------:R-:W-:-:S04]  /*57f0*/  USEL UR4, UR4, URZ, UP0 ;  /* 0x000000ff04047287 */ /* 0x000fc80008000000 */
[----:B------:R-:W-:Y:S01]  /*5800*/  ULEA UR5, UR4, UR24, 0x3 ;  /* 0x0000001804057291 */ /* 0x000fe2000f8e18ff */
[----:B------:R-:W-:-:S04]  /*5810*/  LOP3.LUT R15, R15, UR6, RZ, 0x3c, !PT ;  /* 0x000000060f0f7c12 */ /* 0x000fc8000f8e3cff */
[----:B--2---:R-:W-:-:S04]  /*5820*/  SHF.L.U32 R3, R15, 0x1f, RZ ;  /* 0x0000001f0f037819 */ /* 0x004fc800000006ff */
[----:B------:R-:W2:Y:S02]  /*5830*/  SYNCS.PHASECHK.TRANS64.TRYWAIT P0, [UR5], R3 ;  /* 0x00000003ff0075a7 */ /* 0x000ea40008001105 */
[----:B--2---:R-:W-:Y:S05]  /*5840*/  @!P0 BRA `(.L_x_103) ;  /* 0x0000003800c48947 */ /* 0x004fea0003800000 */
.L_x_191:
[----:B------:R-:W-:-:S04]  /*5850*/  UIADD3 UR4, UPT, UPT, UR4, 0x1, URZ ;  /* 0x0000000104047890 */ /* 0x000fc8000fffe0ff */
[----:B------:R-:W-:-:S04]  /*5860*/  UISETP.NE.AND UP0, UPT, UR4, 0x3, UPT ;  /* 0x000000030400788c */ /* 0x000fc8000bf05270 */
[----:B------:R-:W-:Y:S02]  /*5870*/  USEL UR5, URZ, 0x1, UP0 ;  /* 0x00000001ff057887 */ /* 0x000fe40008000000 */
[----:B------:R-:W-:-:S04]  /*5880*/  USEL UR4, UR4, URZ, UP0 ;  /* 0x000000ff04047287 */ /* 0x000fc80008000000 */
[----:B------:R-:W-:Y:S01]  /*5890*/  ULEA UR4, UR4, UR24, 0x3 ;  /* 0x0000001804047291 */ /* 0x000fe2000f8e18ff */
[----:B--2---:R-:W-:-:S04]  /*58a0*/  LOP3.LUT R3, R15, UR5, RZ, 0x3c, !PT ;  /* 0x000000050f037c12 */ /* 0x004fc8000f8e3cff */
[----:B------:R-:W-:Y:S01]  /*58b0*/  SHF.L.U32 R3, R3, 0x1f, RZ ;  /* 0x0000001f03037819 */ /* 0x000fe200000006ff */
[----:B------:R-:W-:-:S07]  /*58c0*/  IMAD.U32 R0, RZ, RZ, UR4 ;  /* 0x00000004ff007e24 */ /* 0x000fce000f8e00ff */
.L_x_104:
[----:B--2---:R2:W3:Y:S02]  /*58d0*/  SYNCS.PHASECHK.TRANS64.TRYWAIT P0, [R0+URZ], R3 ;  /* 0x00000003000075a7 */ /* 0x0044e400080011ff */
[----:B---3--:R-:W-:Y:S05]  /*58e0*/  @!P0 NANOSLEEP.SYNCS 0x989680 ;  /* 0x009896800000895d */ /* 0x008fea0003900000 */
[----:B------:R-:W3:Y:S02]  /*58f0*/  @!P0 SYNCS.PHASECHK.TRANS64 P0, [R0+URZ], R3 ;  /* 0x00000003000085a7 */ /* 0x000ee400080010ff */
[----:B-1-3--:R-:W-:Y:S05]  /*5900*/  @P0 EXIT ;  /* 0x000000000000094d */ /* 0x00afea0003800000 */
[----:B------:R-:W-:Y:S05]  /*5910*/  BRA `(.L_x_104) ;  /* 0xfffffffc00ec7947 */ /* 0x000fea000383ffff */
.L_x_92:
[----:B------:R-:W-:-:S06]  /*5920*/  UISETP.GE.AND UP0, UPT, UR13, 0x4, UPT ;  /* 0x000000040d00788c */ /* 0x000fcc000bf06270 */
[----:B------:R-:W-:-:S13]  /*5930*/  PLOP3.LUT P0, PT, PT, PT, UP0, 0x80, 0x8 ;  /* 0x000000000008781c */ /* 0x000fda0003f0f008 */
[----:B------:R-:W-:Y:S05]  /*5940*/  @!P0 EXIT ;  /* 0x000000000000894d */ /* 0x000fea0003800000 */
[----:B------:R-:W1:Y:S08]  /*5950*/  S2UR UR4, SR_CgaCtaId ;  /* 0x00000000000479c3 */ /* 0x000e700000008800 */
[----:B------:R-:W-:Y:S01]  /*5960*/  BAR.SYNC.DEFER_BLOCKING 0x6, 0xa0 ;  /* 0x0182800000007b1d */ /* 0x000fe20000010000 */
[C---:B------:R-:W-:Y:S01]  /*5970*/  IMAD.SHL.U32 R2, R92.reuse, 0x20, RZ ;  /* 0x000000205c027824 */ /* 0x040fe200078e00ff */
[C---:B------:R-:W-:Y:S01]  /*5980*/  LOP3.LUT R93, R92.reuse, 0x2, RZ, 0xc0, !PT ;  /* 0x000000025c5d7812 */ /* 0x040fe200078ec0ff */
[C---:B------:R-:W-:Y:S01]  /*5990*/  IMAD.SHL.U32 R97, R92.reuse, 0x4, RZ ;  /* 0x000000045c617824 */ /* 0x040fe200078e00ff */
[C---:B------:R-:W-:Y:S01]  /*59a0*/  LOP3.LUT R98, R92.reuse, 0x60, RZ, 0xc0, !PT ;  /* 0x000000605c627812 */ /* 0x040fe200078ec0ff */
[----:B------:R-:W-:Y:S01]  /*59b0*/  IMAD.U32 R37, R92, 0x10000, RZ ;  /* 0x000100005c257824 */ /* 0x000fe200078e00ff */
[----:B------:R-:W-:-:S02]  /*59c0*/  UMOV UR47, 0x400 ;  /* 0x00000400002f7882 */ /* 0x000fc40000000000 */
[----:B------:R-:W2:Y:S01]  /*59d0*/  LDC.64 R78, c[0x0][0x8b0] ;  /* 0x00022c00ff4e7b82 */ /* 0x000ea20000000a00 */
[----:B------:R-:W-:Y:S01]  /*59e0*/  LOP3.LUT R4, R2, 0xc0, RZ, 0xc0, !PT ;  /* 0x000000c002047812 */ /* 0x000fe200078ec0ff */
[----:B------:R-:W-:Y:S01]  /*59f0*/  HFMA2 R36, -RZ, RZ, 0, 0 ;  /* 0x00000000ff247431 */ /* 0x000fe200000001ff */
[----:B------:R-:W-:Y:S02]  /*5a00*/  LOP3.LUT R92, R92, 0x4, RZ, 0xc0, !PT ;  /* 0x000000045c5c7812 */ /* 0x000fe400078ec0ff */
[----:B------:R-:W-:Y:S02]  /*5a10*/  CS2R R94, SRZ ;  /* 0x00000000005e7805 */ /* 0x000fe4000001ff00 */
[----:B------:R-:W-:Y:S01]  /*5a20*/  LOP3.LUT R97, R4, 0x18, R97, 0xf8, !PT ;  /* 0x0000001804617812 */ /* 0x000fe200078ef861 */
[----:B------:R-:W-:Y:S01]  /*5a30*/  IMAD.MOV.U32 R91, RZ, RZ, RZ ;  /* 0x000000ffff5b7224 */ /* 0x000fe200078e00ff */
[----:B------:R-:W-:Y:S01]  /*5a40*/  LOP3.LUT R37, R37, 0x600000, RZ, 0xc0, !PT ;  /* 0x0060000025257812 */ /* 0x000fe200078ec0ff */
[----:B------:R-:W3:Y:S01]  /*5a50*/  LDC.64 R76, c[0x0][0x8a8] ;  /* 0x00022a00ff4c7b82 */ /* 0x000ee20000000a00 */
[C---:B------:R-:W-:Y:S01]  /*5a60*/  IADD3 R96, PT, PT, -R92.reuse, 0x2, RZ ;  /* 0x000000025c607810 */ /* 0x040fe20007ffe1ff */
[----:B------:R-:W-:Y:S01]  /*5a70*/  IMAD.MOV R93, RZ, RZ, -R93 ;  /* 0x000000ffff5d7224 */ /* 0x000fe200078e0a5d */
[----:B------:R-:W-:Y:S01]  /*5a80*/  LOP3.LUT R97, R97, 0xf20, R2, 0xf8, !PT ;  /* 0x00000f2061617812 */ /* 0x000fe200078ef802 */
[----:B------:R-:W4:Y:S01]  /*5a90*/  LDCU UR62, c[0x0][0x370] ;  /* 0x00006e00ff3e77ac */ /* 0x000f220008000800 */
[----:B------:R-:W-:Y:S01]  /*5aa0*/  IADD3 R92, PT, PT, -R92, RZ, RZ ;  /* 0x000000ff5c5c7210 */ /* 0x000fe20007ffe1ff */
[----:B------:R-:W-:Y:S01]  /*5ab0*/  IMAD.SHL.U32 R96, R96, 0x10, RZ ;  /* 0x0000001060607824 */ /* 0x000fe200078e00ff */
[----:B-1----:R-:W-:Y:S01]  /*5ac0*/  ULEA UR47, UR4, UR47, 0x18 ;  /* 0x0000002f042f7291 */ /* 0x002fe2000f8ec0ff */
[----:B------:R-:W1:Y:S01]  /*5ad0*/  LDCU.64 UR4, c[0x0][0x890] ;  /* 0x00011200ff0477ac */ /* 0x000e620008000a00 */
[----:B------:R-:W-:Y:S01]  /*5ae0*/  UMOV UR54, 0x1 ;  /* 0x0000000100367882 */ /* 0x000fe20000000000 */
[----:B------:R-:W-:Y:S01]  /*5af0*/  UMOV UR46, URZ ;  /* 0x000000ff002e7c82 */ /* 0x000fe20008000000 */
[----:B------:R-:W2:Y:S05]  /*5b00*/  LDCU UR41, c[0x0][0xb0c] ;  /* 0x00016180ff2977ac */ /* 0x000eaa0008000800 */
[----:B------:R-:W4:Y:S01]  /*5b10*/  LDS R0, [UR47+0x190] ;  /* 0x0001902fff007984 */ /* 0x000f220008000800 */
[----:B------:R-:W2:Y:S01]  /*5b20*/  LDCU UR39, c[0x0][0xb30] ;  /* 0x00016600ff2777ac */ /* 0x000ea20008000800 */
[----:B------:R-:W2:Y:S01]  /*5b30*/  LDCU.64 UR60, c[0x0][0x888] ;  /* 0x00011100ff3c77ac */ /* 0x000ea20008000a00 */
[----:B-1----:R-:W-:Y:S01]  /*5b40*/  IMAD.U32 R100, RZ, RZ, UR4 ;  /* 0x00000004ff647e24 */ /* 0x002fe2000f8e00ff */
[----:B------:R-:W-:Y:S01]  /*5b50*/  UIADD3 UR4, UPT, UPT, UR47, 0x200, URZ ;  /* 0x000002002f047890 */ /* 0x000fe2000fffe0ff */
[----:B------:R-:W-:Y:S01]  /*5b60*/  IMAD.U32 R99, RZ, RZ, UR5 ;  /* 0x00000005ff637e24 */ /* 0x000fe2000f8e00ff */
[----:B------:R-:W1:Y:S04]  /*5b70*/  LDCU.64 UR42, c[0x0][0xb28] ;  /* 0x00016500ff2a77ac */ /* 0x000e680008000a00 */
[----:B------:R-:W-:Y:S01]  /*5b80*/  LEA R97, R97, UR4, 0x1 ;  /* 0x0000000461617c11 */ /* 0x000fe2000f8e08ff */
[----:B------:R-:W1:Y:S01]  /*5b90*/  LDCU.128 UR56, c[0x0][0xb10] ;  /* 0x00016200ff3877ac */ /* 0x000e620008000c00 */
[----:B------:R-:W1:Y:S01]  /*5ba0*/  LDCU UR55, c[0x0][0x374] ;  /* 0x00006e80ff3777ac */ /* 0x000e620008000800 */
[----:B------:R-:W-:Y:S01]  /*5bb0*/  UMOV UR53, URZ ;  /* 0x000000ff00357c82 */ /* 0x000fe20008000000 */
[----:B------:R-:W-:Y:S01]  /*5bc0*/  UMOV UR52, URZ ;  /* 0x000000ff00347c82 */ /* 0x000fe20008000000 */
[----:B----4-:R-:W-:-:S02]  /*5bd0*/  IMAD.IADD R37, R0, 0x1, R37 ;  /* 0x0000000100257824 */ /* 0x010fc400078e0225 */
[----:B-123--:R-:W-:-:S07]  /*5be0*/  IMAD.U32 R0, RZ, RZ, UR4 ;  /* 0x00000004ff007e24 */ /* 0x00efce000f8e00ff */
.L_x_135:
[C---:B------:R-:W-:Y:S02]  /*5bf0*/  LEA R3, R91.reuse, UR47, 0x3 ;  /* 0x0000002f5b037c11 */ /* 0x040fe4000f8e18ff */
[----:B------:R-:W-:Y:S02]  /*5c00*/  SHF.L.U32 R0, R94, 0x1f, RZ ;  /* 0x0000001f5e007819 */ /* 0x000fe400000006ff */
[----:B------:R-:W-:Y:S02]  /*5c10*/  LEA R5, R91, UR47, 0x4 ;  /* 0x0000002f5b057c11 */ /* 0x000fe4000f8e20ff */
[----:B-1----:R-:W1:Y:S02]  /*5c20*/  SYNCS.PHASECHK.TRANS64.TRYWAIT P0, [R3+URZ+0xe0], R0 ;  /* 0x0000e000030075a7 */ /* 0x002e6400080011ff */
[----:B-1----:R-:W-:Y:S05]  /*5c30*/  @!P0 BRA `(.L_x_105) ;  /* 0x0000003400e08947 */ /* 0x002fea0003800000 */
.L_x_192:
        /* <DEDUP_REMOVED lines=8> */
[----:B--2---:R-:W-:Y:S11]  /*5cc0*/  LOP3.LUT P0, RZ, R6, 0x1, RZ, 0xc0, !PT ;  /* 0x0000000106ff7812 */ /* 0x004ff6000780c0ff */
[----:B------:R-:W-:Y:S02]  /*5cd0*/  @!UPT UIADD3 URZ, UPT, UPT, URZ, URZ, URZ ;  /* 0x000000fffffff290 */ /* 0x000fe4000fffe0ff */
[----:B---3--:R-:W-:Y:S01]  /*5ce0*/  VOTEU.ANY UP1, P0 ;  /* 0x0000000000ff7886 */ /* 0x008fe20000020100 */
[----:B------:R-:W-:Y:S01]  /*5cf0*/  PLOP3.LUT P0, PT, PT, PT, UP1, 0x80, 0x8 ;  /* 0x000000000008781c */ /* 0x000fe20003f0f018 */
[----:B------:R-:W-:Y:S06]  /*5d00*/  UP2UR UR4, UPR, URZ, 0x2 ;  /* 0x00000002ff047883 */ /* 0x000fec0008000000 */
[----:B------:R-:W-:Y:S06]  /*5d10*/  IMAD.U32 R101, RZ, RZ, UR4 ;  /* 0x00000004ff657e24 */ /* 0x000fec000f8e00ff */
[----:B-1----:R-:W-:Y:S02]  /*5d20*/  @P0 SHF.R.U32.HI R0, RZ, 0x10, R5 ;  /* 0x00000010ff000819 */ /* 0x002fe40000011605 */
        /* <DEDUP_REMOVED lines=12> */
[----:B------:R-:W2:Y:S01]  /*5df0*/  LDCU UR12, c[0x0][0xb20] ;  /* 0x00016400ff0c77ac */ /* 0x000ea20008000800 */
[----:B------:R-:W-:Y:S02]  /*5e00*/  UIMAD.WIDE.U32 UR4, UR55, UR59, URZ ;  /* 0x0000003b370472a5 */ /* 0x000fe4000f8e00ff */
[----:B------:R-:W-:Y:S02]  /*5e10*/  UIMAD.WIDE.U32 UR6, UR62, UR56, URZ ;  /* 0x000000383e0672a5 */ /* 0x000fe4000f8e00ff */
[----:B------:R-:W-:Y:S02]  /*5e20*/  UISETP.NE.AND UP0, UPT, UR58, 0x1, UPT ;  /* 0x000000013a00788c */ /* 0x000fe4000bf05270 */
[----:B------:R-:W-:Y:S02]  /*5e30*/  UIMAD.WIDE.U32 UR8, UR37, UR59, URZ ;  /* 0x0000003b250872a5 */ /* 0x000fe4000f8e00ff */
[----:B------:R-:W-:Y:S02]  /*5e40*/  UIMAD.WIDE.U32 UR10, UR38, UR56, URZ ;  /* 0x00000038260a72a5 */ /* 0x000fe4000f8e00ff */
[----:B------:R-:W-:Y:S02]  /*5e50*/  UISETP.NE.AND UP1, UPT, UR41, 0x1, UPT ;  /* 0x000000012900788c */ /* 0x000fe4000bf25270 */
[----:B------:R-:W-:Y:S01]  /*5e60*/  UISETP.NE.AND UP2, UPT, UR40, 0x1, UPT ;  /* 0x000000012800788c */ /* 0x000fe2000bf45270 */
[----:B------:R-:W-:Y:S02]  /*5e70*/  UMOV UR4, UR5 ;  /* 0x0000000500047c82 */ /* 0x000fe40008000000 */
[----:B--2---:R-:W-:Y:S03]  /*5e80*/  USHF.R.U32.HI UR5, URZ, UR12, UR4 ;  /* 0x0000000cff057299 */ /* 0x004fe60008011604 */
[----:B------:R-:W-:Y:S02]  /*5e90*/  UMOV UR4, UR7 ;  /* 0x0000000700047c82 */ /* 0x000fe40008000000 */
[----:B------:R-:W-:Y:S02]  /*5ea0*/  USHF.R.U32.HI UR7, URZ, UR57, UR4 ;  /* 0x00000039ff077299 */ /* 0x000fe40008011604 */
[----:B------:R-:W-:Y:S02]  /*5eb0*/  USEL UR4, UR55, UR5, !UP0 ;  /* 0x0000000537047287 */ /* 0x000fe4000c000000 */
[----:B------:R-:W-:Y:S01]  /*5ec0*/  USEL UR7, UR62, UR7, !UP1 ;  /* 0x000000073e077287 */ /* 0x000fe2000c800000 */
[----:B------:R-:W-:Y:S01]  /*5ed0*/  UMOV UR5, UR9 ;  /* 0x0000000900057c82 */ /* 0x000fe20008000000 */
[----:B------:R-:W-:Y:S02]  /*5ee0*/  UIMAD.WIDE.U32 UR8, UR4, UR42, URZ ;  /* 0x0000002a040872a5 */ /* 0x000fe4000f8e00ff */
[----:B------:R-:W-:Y:S03]  /*5ef0*/  USHF.R.U32.HI UR6, URZ, UR12, UR5 ;  /* 0x0000000cff067299 */ /* 0x000fe60008011605 */
[----:B------:R-:W-:Y:S01]  /*5f00*/  UMOV UR5, UR11 ;  /* 0x0000000b00057c82 */ /* 0x000fe20008000000 */
[----:B------:R-:W-:Y:S02]  /*5f10*/  UIMAD.WIDE.U32 UR10, UR7, UR42, URZ ;  /* 0x0000002a070a72a5 */ /* 0x000fe4000f8e00ff */
[----:B------:R-:W-:Y:S02]  /*5f20*/  USHF.R.U32.HI UR12, URZ, UR57, UR5 ;  /* 0x00000039ff0c7299 */ /* 0x000fe40008011605 */
[----:B------:R-:W-:Y:S01]  /*5f30*/  USEL UR6, UR37, UR6, !UP0 ;  /* 0x0000000625067287 */ /* 0x000fe2000c000000 */
[----:B------:R-:W-:Y:S02]  /*5f40*/  UMOV UR5, UR9 ;  /* 0x0000000900057c82 */ /* 0x000fe40008000000 */
[----:B------:R-:W-:Y:S01]  /*5f50*/  UMOV UR10, UR11 ;  /* 0x0000000b000a7c82 */ /* 0x000fe20008000000 */
[----:B------:R-:W-:Y:S02]  /*5f60*/  @UP2 USHF.R.U32.HI UR4, URZ, UR43, UR5 ;  /* 0x0000002bff042299 */ /* 0x000fe40008011605 */
[----:B------:R-:W-:Y:S02]  /*5f70*/  @UP2 USHF.R.U32.HI UR7, URZ, UR43, UR10 ;  /* 0x0000002bff072299 */ /* 0x000fe4000801160a */
[----:B------:R-:W-:Y:S02]  /*5f80*/  UIMAD UR4, UR40, UR4, URZ ;  /* 0x00000004280472a4 */ /* 0x000fe4000f8e02ff */
[----:B------:R-:W-:Y:S02]  /*5f90*/  UIMAD.WIDE.U32 UR10, UR6, UR42, URZ ;  /* 0x0000002a060a72a5 */ /* 0x000fe4000f8e00ff */
[----:B------:R-:W-:Y:S02]  /*5fa0*/  USEL UR5, UR38, UR12, !UP1 ;  /* 0x0000000c26057287 */ /* 0x000fe4000c800000 */
[----:B------:R-:W-:Y:S02]  /*5fb0*/  UIMAD UR8, UR40, UR7, URZ ;  /* 0x00000007280872a4 */ /* 0x000fe4000f8e02ff */
[----:B------:R-:W-:Y:S03]  /*5fc0*/  UISETP.GE.AND UP0, UPT, UR6, UR4, UPT ;  /* 0x000000040600728c */ /* 0x000fe6000bf06270 */
[----:B------:R-:W-:Y:S01]  /*5fd0*/  UMOV UR4, UR11 ;  /* 0x0000000b00047c82 */ /* 0x000fe20008000000 */
[----:B------:R-:W-:Y:S02]  /*5fe0*/  UISETP.GE.OR UP0, UPT, UR5, UR8, UP0 ;  /* 0x000000080500728c */ /* 0x000fe40008706670 */
[----:B------:R-:W-:Y:S02]  /*5ff0*/  USHF.R.U32.HI UR4, URZ, UR43, UR4 ;  /* 0x0000002bff047299 */ /* 0x000fe40008011604 */
[----:B------:R-:W-:Y:S02]  /*6000*/  UIMAD.WIDE.U32 UR8, UR5, UR42, URZ ;  /* 0x0000002a050872a5 */ /* 0x000fe4000f8e00ff */
[----:B------:R-:W-:Y:S02]  /*6010*/  USEL UR11, UR6, UR4, !UP2 ;  /* 0x00000004060b7287 */ /* 0x000fe4000d000000 */
[----:B------:R-:W-:Y:S02]  /*6020*/  UIADD3 UR8, UPT, UPT, -UR5, URZ, URZ ;  /* 0x000000ff05087290 */ /* 0x000fe4000fffe1ff */
[----:B------:R-:W-:Y:S01]  /*6030*/  UIADD3 UR10, UPT, UPT, -UR11, URZ, URZ ;  /* 0x000000ff0b0a7290 */ /* 0x000fe2000fffe1ff */
[----:B------:R-:W-:Y:S01]  /*6040*/  @!UP0 UMOV UR4, UR9 ;  /* 0x0000000900048c82 */ /* 0x000fe20008000000 */
[----:B------:R-:W-:Y:S02]  /*6050*/  UIADD3 UR9, UPT, UPT, -UR6, URZ, URZ ;  /* 0x000000ff06097290 */ /* 0x000fe4000fffe1ff */
[----:B------:R-:W-:Y:S02]  /*6060*/  @!UP0 USHF.R.U32.HI UR4, URZ, UR43, UR4 ;  /* 0x0000002bff048299 */ /* 0x000fe40008011604 */
[----:B------:R-:W-:Y:S02]  /*6070*/  UIMAD UR10, UR40, UR10, UR6 ;  /* 0x0000000a280a72a4 */ /* 0x000fe4000f8e0206 */
[----:B------:R-:W-:Y:S04]  /*6080*/  @!UP0 USEL UR4, UR5, UR4, !UP2 ;  /* 0x0000000405048287 */ /* 0x000fe8000d000000 */
[----:B------:R-:W-:Y:S02]  /*6090*/  @!UP0 UIMAD UR10, UR7, UR10, UR4 ;  /* 0x0000000a070a82a4 */ /* 0x000fe4000f8e0204 */
[----:B------:R-:W-:Y:S02]  /*60a0*/  @!UP0 UIADD3 UR11, UPT, UPT, UR11, -UR4, URZ ;  /* 0x800000040b0b8290 */ /* 0x000fe4000fffe0ff */
[----:B------:R-:W-:Y:S02]  /*60b0*/  UIMAD UR7, UR41, UR8, UR38 ;  /* 0x00000008290772a4 */ /* 0x000fe4000f8e0226 */
[----:B------:R-:W-:Y:S02]  /*60c0*/  @!UP0 UIMAD UR6, UR11, UR40, UR5 ;  /* 0x000000280b0682a4 */ /* 0x000fe4000f8e0205 */
[----:B------:R-:W-:Y:S01]  /*60d0*/  UIMAD UR4, UR58, UR9, UR37 ;  /* 0x000000093a0472a4 */ /* 0x000fe2000f8e0225 */
[----:B------:R-:W-:Y:S02]  /*60e0*/  @!UP0 UMOV UR5, UR10 ;  /* 0x0000000a00058c82 */ /* 0x000fe40008000000 */
[----:B------:R-:W-:Y:S02]  /*60f0*/  UIMAD UR38, UR5, UR41, UR7 ;  /* 0x00000029052672a4 */ /* 0x000fe4000f8e0207 */
[----:B------:R-:W-:Y:S11]  /*6100*/  UIMAD UR37, UR6, UR58, UR4 ;  /* 0x0000003a062572a4 */ /* 0x000ff6000f8e0204 */
[----:B------:R-:W-:Y:S01]  /*6110*/  @!UPT UIADD3 URZ, UPT, UPT, URZ, URZ, URZ ;  /* 0x000000fffffff290 */ /* 0x000fe2000fffe0ff */
.L_x_106:
[----:B------:R-:W-:Y:S01]  /*6120*/  UISETP.NE.AND UP0, UPT, UR39, 0x1, UPT ;  /* 0x000000012700788c */ /* 0x000fe2000bf05270 */
[----:B------:R-:W-:Y:S01]  /*6130*/  IADD3 R91, PT, PT, R91, 0x1, RZ ;  /* 0x000000015b5b7810 */ /* 0x000fe20007ffe0ff */
[----:B------:R-:W-:Y:S02]  /*6140*/  UIADD3 UR11, UPT, UPT, UR47, 0x200, URZ ;  /* 0x000002002f0b7890 */ /* 0x000fe4000fffe0ff */
[----:B------:R-:W-:Y:S02]  /*6150*/  USHF.L.U32 UR50, UR25, 0x7, URZ ;  /* 0x0000000719327899 */ /* 0x000fe400080006ff */
[----:B------:R-:W-:Y:S05]  /*6160*/  USHF.L.U32 UR49, UR32, 0x6, URZ ;  /* 0x0000000620317899 */ /* 0x000fea00080006ff */
[----:B------:R-:W2:Y:S01]  /*6170*/  @!UP0 LDCU.128 UR12, c[0x0][0xb10] ;  /* 0x00016200ff0c87ac */ /* 0x000ea20008000c00 */
[----:B------:R-:W3:Y:S01]  /*6180*/  @!UP0 LDCU UR5, c[0x0][0xb0c] ;  /* 0x00016180ff0587ac */ /* 0x000ee20008000800 */
[----:B------:R-:W4:Y:S01]  /*6190*/  @!UP0 LDCU UR10, c[0x0][0xb20] ;  /* 0x00016400ff0a87ac */ /* 0x000f220008000800 */
[----:B--2---:R-:W-:Y:S02]  /*61a0*/  UIMAD.WIDE.U32 UR8, UR38, UR12, URZ ;  /* 0x0000000c260872a5 */ /* 0x004fe4000f8e00ff */
[----:B------:R-:W-:Y:S02]  /*61b0*/  UIMAD.WIDE.U32 UR6, UR37, UR15, URZ ;  /* 0x0000000f250672a5 */ /* 0x000fe4000f8e00ff */
[----:B------:R-:W-:Y:S03]  /*61c0*/  @!UP0 UISETP.NE.AND UP1, UPT, UR14, 0x1, UPT ;  /* 0x000000010e00888c */ /* 0x000fe6000bf25270 */
[----:B------:R-:W-:Y:S01]  /*61d0*/  @!UP0 UMOV UR4, UR9 ;  /* 0x0000000900048c82 */ /* 0x000fe20008000000 */
[----:B---3--:R-:W-:Y:S02]  /*61e0*/  @!UP0 UISETP.NE.AND UP2, UPT, UR5, 0x1, UPT ;  /* 0x000000010500888c */ /* 0x008fe4000bf45270 */
[----:B------:R-:W-:Y:S01]  /*61f0*/  @!UP0 USHF.R.U32.HI UR4, URZ, UR13, UR4 ;  /* 0x0000000dff048299 */ /* 0x000fe20008011604 */
[----:B------:R-:W-:Y:S02]  /*6200*/  @!UP0 UMOV UR6, UR7 ;  /* 0x0000000700068c82 */ /* 0x000fe40008000000 */
[----:B----4-:R-:W-:Y:S02]  /*6210*/  @!UP0 USHF.R.U32.HI UR6, URZ, UR10, UR6 ;  /* 0x0000000aff068299 */ /* 0x010fe40008011606 */
[----:B------:R-:W-:Y:S02]  /*6220*/  @!UP0 USEL UR7, UR38, UR4, !UP2 ;  /* 0x0000000426078287 */ /* 0x000fe4000d000000 */
[----:B------:R-:W-:Y:S04]  /*6230*/  @!UP0 USEL UR6, UR37, UR6, !UP1 ;  /* 0x0000000625068287 */ /* 0x000fe8000c800000 */
[----:B------:R-:W-:Y:S02]  /*6240*/  @!UP0 UIADD3 UR4, UPT, UPT, -UR7, UR6, URZ ;  /* 0x0000000607048290 */ /* 0x000fe4000fffe1ff */
[----:B------:R-:W-:Y:S02]  /*6250*/  @!UP0 UIADD3 UR6, UPT, UPT, UR7, -UR6, URZ ;  /* 0x8000000607068290 */ /* 0x000fe4000fffe0ff */
[----:B------:R-:W-:Y:S02]  /*6260*/  @!UP0 UIMAD UR38, UR4, UR5, UR38 ;  /* 0x00000005042682a4 */ /* 0x000fe4000f8e0226 */
[----:B------:R-:W-:Y:S02]  /*6270*/  @!UP0 UIMAD UR37, UR6, UR14, UR37 ;  /* 0x0000000e062582a4 */ /* 0x000fe4000f8e0225 */
[----:B------:R-:W-:Y:S09]  /*6280*/  ULOP3.LUT UP0, URZ, UR11, 0x1b0, URZ, 0xc0, !UPT ;  /* 0x000001b00bff7892 */ /* 0x000ff2000f80c0ff */
[----:B------:R-:W-:Y:S05]  /*6290*/  BRA.U !UP0, `(.L_x_107) ;  /* 0x00000001087c7547 */ /* 0x000fea000b800000 */
[----:B------:R-:W2:Y:S01]  /*62a0*/  LDCU.64 UR8, c[0x4][0x80] ;  /* 0x01001000ff0877ac */ /* 0x000ea20008000a00 */
[----:B------:R-:W-:Y:S01]  /*62b0*/  MOV R2, 0x0 ;  /* 0x0000000000027802 */ /* 0x000fe20000000f00 */
[----:B------:R-:W-:Y:S02]  /*62c0*/  HFMA2 R12, -RZ, RZ, 0, 5.9604644775390625e-08 ;  /* 0x00000001ff0c7431 */ /* 0x000fe400000001ff */
[----:B------:R-:W-:Y:S01]  /*62d0*/  IMAD.MOV.U32 R8, RZ, RZ, 0x70 ;  /* 0x00000070ff087424 */ /* 0x000fe200078e00ff */
[----:B------:R3:W4:Y:S01]  /*62e0*/  LDC.64 R14, c[0x4][R2] ;  /* 0x01000000020e7b82 */ /* 0x0007220000000a00 */
[----:B------:R-:W1:Y:S01]  /*62f0*/  LDCU.64 UR6, c[0x4][0x88] ;  /* 0x01001100ff0677ac */ /* 0x000e620008000a00 */
[----:B------:R-:W-:Y:S01]  /*6300*/  IMAD.MOV.U32 R13, RZ, RZ, RZ ;  /* 0x000000ffff0d7224 */ /* 0x000fe200078e00ff */
[----:B------:R-:W1:Y:S01]  /*6310*/  LDCU.64 UR4, c[0x4][0x8] ;  /* 0x01000100ff0477ac */ /* 0x000e620008000a00 */
[----:B--2---:R-:W-:Y:S01]  /*6320*/  MOV R5, UR9 ;  /* 0x0000000900057c02 */ /* 0x004fe20008000f00 */
[----:B------:R-:W-:Y:S01]  /*6330*/  IMAD.U32 R4, RZ, RZ, UR8 ;  /* 0x00000008ff047e24 */ /* 0x000fe2000f8e00ff */
[----:B-1----:R-:W-:Y:S01]  /*6340*/  MOV R7, UR7 ;  /* 0x0000000700077c02 */ /* 0x002fe20008000f00 */
[----:B------:R-:W-:Y:S01]  /*6350*/  IMAD.U32 R6, RZ, RZ, UR6 ;  /* 0x00000006ff067e24 */ /* 0x000fe2000f8e00ff */
[----:B------:R-:W-:Y:S01]  /*6360*/  MOV R11, UR5 ;  /* 0x00000005000b7c02 */ /* 0x000fe20008000f00 */
[----:B------:R-:W-:Y:S02]  /*6370*/  IMAD.U32 R10, RZ, RZ, UR4 ;  /* 0x00000004ff0a7e24 */ /* 0x000fe4000f8e00ff */
[----:B------:R-:W-:Y:S07]  /*6380*/  LEPC R20, `(.L_x_108) ;  /* 0x000000001014794e */ /* 0x000fee0000000000 */
[----:B---345:R-:W-:Y:S05]  /*6390*/  CALL.ABS.NOINC R14 ;  /* 0x000000000e007343 */ /* 0x038fea0003c00000 */
.L_x_108:
[----:B------:R-:W1:Y:S01]  /*63a0*/  LDCU.64 UR8, c[0x4][0x80] ;  /* 0x01001000ff0877ac */ /* 0x000e620008000a00 */
[----:B------:R-:W2:Y:S01]  /*63b0*/  LDC.64 R2, c[0x4][R2] ;  /* 0x0100000002027b82 */ /* 0x000ea20000000a00 */
[----:B------:R-:W-:Y:S02]  /*63c0*/  HFMA2 R12, -RZ, RZ, 0, 5.9604644775390625e-08 ;  /* 0x00000001ff0c7431 */ /* 0x000fe400000001ff */
[----:B------:R-:W-:Y:S02]  /*63d0*/  IMAD.MOV.U32 R8, RZ, RZ, 0x70 ;  /* 0x00000070ff087424 */ /* 0x000fe400078e00ff */
[----:B------:R-:W-:Y:S01]  /*63e0*/  IMAD.MOV.U32 R13, RZ, RZ, RZ ;  /* 0x000000ffff0d7224 */ /* 0x000fe200078e00ff */
[----:B------:R-:W3:Y:S01]  /*63f0*/  LDCU.64 UR6, c[0x4][0x88] ;  /* 0x01001100ff0677ac */ /* 0x000ee20008000a00 */
[----:B------:R-:W4:Y:S01]  /*6400*/  LDCU.64 UR4, c[0x4][0x8] ;  /* 0x01000100ff0477ac */ /* 0x000f220008000a00 */
[----:B-1----:R-:W-:Y:S02]  /*6410*/  MOV R4, UR8 ;  /* 0x0000000800047c02 */ /* 0x002fe40008000f00 */
[----:B------:R-:W-:Y:S02]  /*6420*/  MOV R5, UR9 ;  /* 0x0000000900057c02 */ /* 0x000fe40008000f00 */
[----:B---3--:R-:W-:Y:S01]  /*6430*/  MOV R7, UR7 ;  /* 0x0000000700077c02 */ /* 0x008fe20008000f00 */
[----:B------:R-:W-:Y:S01]  /*6440*/  IMAD.U32 R6, RZ, RZ, UR6 ;  /* 0x00000006ff067e24 */ /* 0x000fe2000f8e00ff */
[----:B----4-:R-:W-:Y:S01]  /*6450*/  MOV R11, UR5 ;  /* 0x00000005000b7c02 */ /* 0x010fe20008000f00 */
[----:B------:R-:W-:Y:S02]  /*6460*/  IMAD.U32 R10, RZ, RZ, UR4 ;  /* 0x00000004ff0a7e24 */ /* 0x000fe4000f8e00ff */
[----:B------:R-:W-:Y:S07]  /*6470*/  LEPC R20, `(.L_x_107) ;  /* 0x000000001014794e */ /* 0x000fee0000000000 */
[----:B--2---:R-:W-:Y:S05]  /*6480*/  CALL.ABS.NOINC R2 ;  /* 0x0000000002007343 */ /* 0x004fea0003c00000 */
.L_x_107:
[----:B------:R-:W-:Y:S02]  /*6490*/  R2UR UR6, R88 ;  /* 0x00000000580672ca */ /* 0x000fe400000e0000 */
[----:B------:R-:W-:Y:S02]  /*64a0*/  R2UR UR5, R100 ;  /* 0x00000000640572ca */ /* 0x000fe400000e0000 */
[----:B------:R-:W-:Y:S02]  /*64b0*/  R2UR UR4, R99 ;  /* 0x00000000630472ca */ /* 0x000fe400000e0000 */
[----:B------:R-:W-:Y:S02]  /*64c0*/  ISETP.NE.U32.AND P4, PT, R78, RZ, PT ;  /* 0x000000ff4e00720c */ /* 0x000fe40003f85070 */
[----:B------:R-:W-:Y:S02]  /*64d0*/  ISETP.NE.U32.AND P2, PT, RZ, UR60, PT ;  /* 0x0000003cff007c0c */ /* 0x000fe4000bf45070 */
[----:B------:R-:W-:Y:S02]  /*64e0*/  ISETP.NE.AND.EX P4, PT, R79, RZ, PT, P4 ;  /* 0x000000ff4f00720c */ /* 0x000fe40003f85340 */
[----:B------:R-:W-:Y:S01]  /*64f0*/  ISETP.NE.AND.EX P2, PT, RZ, UR61, PT, P2 ;  /* 0x0000003dff007c0c */ /* 0x000fe2000bf45320 */
[----:B------:R-:W-:Y:S02]  /*6500*/  UISETP.NE.AND UP2, UPT, UR6, URZ, UPT ;  /* 0x000000ff0600728c */ /* 0x000fe4000bf45270 */
[----:B------:R-:W-:Y:S04]  /*6510*/  UISETP.NE.U32.AND UP0, UPT, UR5, URZ, UPT ;  /* 0x000000ff0500728c */ /* 0x000fe8000bf05070 */
[----:B------:R-:W-:Y:S01]  /*6520*/  UISETP.NE.AND.EX UP1, UPT, UR4, URZ, UPT, UP0 ;  /* 0x000000ff0400728c */ /* 0x000fe2000bf25300 */
[----:B------:R-:W-:Y:S01]  /*6530*/  PLOP3.LUT P1, PT, PT, PT, UP2, 0x80, 0x8 ;  /* 0x000000000008781c */ /* 0x000fe20003f2f028 */
[----:B------:R-:W-:Y:S03]  /*6540*/  UPLOP3.LUT UP0, UPT, UPT, UPT, UPT, 0x40, 0x4 ;  /* 0x000000000004789c */ /* 0x000fe60003f0e870 */
[----:B------:R-:W-:Y:S06]  /*6550*/  @UP2 UPLOP3.LUT UP0, UPT, UPT, UPT, UP1, 0x80, 0x8 ;  /* 0x000000000008289c */ /* 0x000fec0003f0f010 */
[----:B------:R-:W-:Y:S01]  /*6560*/  PLOP3.LUT P0, PT, PT, PT, UP0, 0x80, 0x8 ;  /* 0x000000000008781c */ /* 0x000fe20003f0f008 */
[----:B------:R-:W-:Y:S01]  /*6570*/  @!UPT UIADD3 URZ, UPT, UPT, URZ, URZ, URZ ;  /* 0x000000fffffff290 */ /* 0x000fe2000fffe0ff */
[----:B------:R-:W-:Y:S11]  /*6580*/  BRA.U !UP1, `(.L_x_109) ;  /* 0x0000000109407547 */ /* 0x000ff6000b800000 */
[----:B------:R-:W-:Y:S01]  /*6590*/  UISETP.NE.U32.AND UP0, UPT, UR60, URZ, UPT ;  /* 0x000000ff3c00728c */ /* 0x000fe2000bf05070 */
[----:B------:R-:W-:Y:S01]  /*65a0*/  R2UR UR6, R100 ;  /* 0x00000000640672ca */ /* 0x000fe200000e0000 */
[----:B------:R-:W2:Y:S01]  /*65b0*/  LDCU.64 UR8, c[0x0][0x358] ;  /* 0x00006b00ff0877ac */ /* 0x000ea20008000a00 */
[----:B------:R-:W-:Y:S02]  /*65c0*/  HFMA2 R84, -RZ, RZ, 0, 5.9604644775390625e-08 ;  /* 0x00000001ff547431 */ /* 0x000fe400000001ff */
[----:B-1----:R-:W-:Y:S01]  /*65d0*/  IMAD.MOV.U32 R0, RZ, RZ, 0x1 ;  /* 0x00000001ff007424 */ /* 0x002fe200078e00ff */
[----:B------:R-:W-:Y:S06]  /*65e0*/  UISETP.NE.AND.EX UP0, UPT, UR61, URZ, UPT, UP0 ;  /* 0x000000ff3d00728c */ /* 0x000fec000bf05300 */
[----:B------:R-:W-:Y:S05]  /*65f0*/  PLOP3.LUT P3, PT, PT, PT, UP0, 0x80, 0x8 ;  /* 0x000000000008781c */ /* 0x000fea0003f6f008 */
[----:B------:R-:W1:Y:S01]  /*6600*/  @UP0 LDCU.64 UR4, c[0x0][0x888] ;  /* 0x00011100ff0407ac */ /* 0x000e620008000a00 */
[----:B------:R-:W-:Y:S07]  /*6610*/  @UP0 UIMAD UR6, UR36, UR6, URZ ;  /* 0x00000006240602a4 */ /* 0x000fee000f8e02ff */
[----:B------:R-:W-:Y:S01]  /*6620*/  @!P3 PRMT R84, R0, 0x7610, R84 ;  /* 0x000076100054b816 */ /* 0x000fe20000000054 */
[----:B-1----:R-:W-:Y:S06]  /*6630*/  @UP0 UIMAD.WIDE UR4, UR6, 0x4, UR4 ;  /* 0x00000004060408a5 */ /* 0x002fec000f8e0204 */
[----:B------:R-:W-:Y:S02]  /*6640*/  IMAD.U32 R2, RZ, RZ, UR4 ;  /* 0x00000004ff027e24 */ /* 0x000fe4000f8e00ff */
[----:B------:R-:W-:Y:S03]  /*6650*/  IMAD.U32 R3, RZ, RZ, UR5 ;  /* 0x00000005ff037e24 */ /* 0x000fe6000f8e00ff */
[----:B------:R-:W1:Y:S02]  /*6660*/  @!UP0 LDCU UR4, c[0x0][0x880] ;  /* 0x00011000ff0487ac */ /* 0x000e640008000800 */
[----:B--2--5:R2:W5:Y:S02]  /*6670*/  @P3 LDG.E R41, desc[UR8][R2.64] ;  /* 0x0000000802293981 */ /* 0x024564000c1e1900 */
[----:B-12---:R-:W-:Y:S02]  /*6680*/  @!P3 MOV R41, UR4 ;  /* 0x000000040029bc02 */ /* 0x006fe40008000f00 */
.L_x_109:
[----:B------:R-:W-:Y:S05]  /*6690*/  @!P4 BRA `(.L_x_110) ;  /* 0x000000000024c947 */ /* 0x000fea0003800000 */
[----:B------:R-:W-:Y:S01]  /*66a0*/  ISETP.NE.U32.AND P3, PT, R76, RZ, PT ;  /* 0x000000ff4c00720c */ /* 0x000fe20003f65070 */
[----:B------:R-:W2:Y:S03]  /*66b0*/  LDCU.64 UR4, c[0x0][0x358] ;  /* 0x00006b00ff0477ac */ /* 0x000ea60008000a00 */
[----:B------:R-:W-:Y:S11]  /*66c0*/  ISETP.NE.AND.EX P3, PT, R77, RZ, PT, P3 ;  /* 0x000000ff4d00720c */ /* 0x000ff60003f65330 */
[----:B------:R-:W-:Y:S02]  /*66d0*/  @!UPT UIADD3 URZ, UPT, UPT, URZ, URZ, URZ ;  /* 0x000000fffffff290 */ /* 0x000fe4000fffe0ff */
[----:B------:R-:W3:Y:S01]  /*66e0*/  @P3 LDC.64 R2, c[0x0][0x8a8] ;  /* 0x00022a00ff023b82 */ /* 0x000ee20000000a00 */
[----:B-1----:R-:W-:Y:S04]  /*66f0*/  @P3 IMAD R0, R78, UR36, RZ ;  /* 0x000000244e003c24 */ /* 0x002fe8000f8e02ff */
[----:B---3--:R-:W-:Y:S05]  /*6700*/  @P3 IMAD.WIDE R2, R0, 0x4, R2 ;  /* 0x0000000400023825 */ /* 0x008fea00078e0202 */
[----:B--2--5:R2:W5:Y:S02]  /*6710*/  @P3 LDG.E R38, desc[UR4][R2.64] ;  /* 0x0000000402263981 */ /* 0x024564000c1e1900 */
[----:B--2---:R-:W3:Y:S02]  /*6720*/  @!P3 LDC R38, c[0x0][0x8a0] ;  /* 0x00022800ff26bb82 */ /* 0x004ee40000000800 */
.L_x_110:
[----:B-----5:R-:W-:Y:S01]  /*6730*/  FSETP.NEU.AND P3, PT, R41, RZ, PT ;  /* 0x000000ff2900720b */ /* 0x020fe20003f6d000 */
[----:B------:R-:W-:Y:S01]  /*6740*/  ULOP3.LUT UR4, UR54, 0x1, URZ, 0x3c, !UPT ;  /* 0x0000000136047892 */ /* 0x000fe2000f8e3cff */
[----:B------:R-:W-:Y:S01]  /*6750*/  SEL R4, RZ, 0xffffffff, P2 ;  /* 0xffffffffff047807 */ /* 0x000fe20001000000 */
[----:B------:R-:W-:Y:S01]  /*6760*/  IMAD.U32 R108, RZ, RZ, UR46 ;  /* 0x0000002eff6c7e24 */ /* 0x000fe2000f8e00ff */
[----:B------:R-:W-:Y:S01]  /*6770*/  @P1 LOP3.LUT P2, RZ, R84, 0xff, RZ, 0xc0, !PT ;  /* 0x000000ff54ff1812 */ /* 0x000fe2000784c0ff */
[----:B------:R-:W-:Y:S01]  /*6780*/  IMAD.SHL.U32 R81, R93, 0x10, RZ ;  /* 0x000000105d517824 */ /* 0x000fe200078e00ff */
[----:B------:R-:W-:Y:S01]  /*6790*/  @P1 SEL R3, RZ, 0xffffffff, P3 ;  /* 0xffffffffff031807 */ /* 0x000fe20001800000 */
[----:B------:R-:W-:Y:S01]  /*67a0*/  IMAD.U32 R109, RZ, RZ, UR4 ;  /* 0x00000004ff6d7e24 */ /* 0x000fe2000f8e00ff */
[----:B------:R-:W-:Y:S01]  /*67b0*/  LEA R89, R36, UR47, 0x3 ;  /* 0x0000002f24597c11 */ /* 0x000fe2000f8e18ff */
[----:B------:R-:W-:Y:S01]  /*67c0*/  IMAD.SHL.U32 R108, R108, 0x2000, RZ ;  /* 0x000020006c6c7824 */ /* 0x000fe200078e00ff */
[----:B------:R-:W-:Y:S01]  /*67d0*/  @P0 SEL R3, R4, R3, !P2 ;  /* 0x0000000304030207 */ /* 0x000fe20005000000 */
[----:B------:R-:W-:Y:S01]  /*67e0*/  IMAD.SHL.U32 R80, R92, 0x10, RZ ;  /* 0x000000105c507824 */ /* 0x000fe200078e00ff */
[----:B------:R-:W-:Y:S01]  /*67f0*/  SHF.L.U32 R2, R95, 0x1f, RZ ;  /* 0x0000001f5f027819 */ /* 0x000fe200000006ff */
[----:B------:R-:W-:Y:S01]  /*6800*/  IMAD.IADD R82, R97, 0x1, R108 ;  /* 0x0000000161527824 */ /* 0x000fe200078e026c */
[----:B------:R-:W-:Y:S01]  /*6810*/  @P1 LOP3.LUT R3, R3, 0x1, RZ, 0xc0, !PT ;  /* 0x0000000103031812 */ /* 0x000fe200078ec0ff */
[----:B------:R-:W-:Y:S01]  /*6820*/  BSSY B1, `(.L_x_111) ;  /* 0x0000039000017945 */ /* 0x000fe20003800000 */
[----:B------:R-:W-:Y:S01]  /*6830*/  PLOP3.LUT P2, PT, PT, PT, UP1, 0x80, 0x8 ;  /* 0x000000000008781c */ /* 0x000fe20003f4f018 */
[----:B------:R-:W-:Y:S01]  /*6840*/  IMAD.IADD R83, R82, 0x1, R81 ;  /* 0x0000000152537824 */ /* 0x000fe200078e0251 */
[----:B------:R-:W-:Y:S01]  /*6850*/  ISETP.NE.U32.OR P5, PT, R3, 0x1, !P1 ;  /* 0x000000010300780c */ /* 0x000fe20004fa5470 */
[----:B------:R-:W-:Y:S01]  /*6860*/  IMAD.U32 R3, RZ, RZ, UR46 ;  /* 0x0000002eff037e24 */ /* 0x000fe2000f8e00ff */
[----:B------:R-:W-:Y:S01]  /*6870*/  LOP3.LUT P4, R90, R84, 0xff, RZ, 0xc0, !PT ;  /* 0x000000ff545a7812 */ /* 0x000fe2000788c0ff */
[----:B------:R-:W-:Y:S01]  /*6880*/  IMAD.MOV.U32 R103, RZ, RZ, 0x1 ;  /* 0x00000001ff677424 */ /* 0x000fe200078e00ff */
[----:B------:R-:W-:Y:S01]  /*6890*/  P2R R102, PR, RZ, 0x20 ;  /* 0x00000020ff667803 */ /* 0x000fe20000000000 */
[----:B------:R-:W-:Y:S01]  /*68a0*/  IMAD R39, R36, 0x40, R37 ;  /* 0x0000004024277824 */ /* 0x000fe200078e0225 */
[----:B-1----:R-:W-:Y:S01]  /*68b0*/  LEA R0, R3, UR47, 0x3 ;  /* 0x0000002f03007c11 */ /* 0x002fe2000f8e18ff */
[----:B------:R-:W-:Y:S01]  /*68c0*/  IMAD.U32 R110, RZ, RZ, UR46 ;  /* 0x0000002eff6e7e24 */ /* 0x000fe2000f8e00ff */
[----:B------:R-:W-:Y:S02]  /*68d0*/  SEL R3, RZ, 0xffffffff, P3 ;  /* 0xffffffffff037807 */ /* 0x000fe40001800000 */
[----:B------:R-:W-:Y:S02]  /*68e0*/  CS2R R74, SRZ ;  /* 0x00000000004a7805 */ /* 0x000fe4000001ff00 */
[----:B------:R-:W-:Y:S02]  /*68f0*/  CS2R R72, SRZ ;  /* 0x0000000000487805 */ /* 0x000fe4000001ff00 */
[----:B------:R-:W-:Y:S02]  /*6900*/  CS2R R66, SRZ ;  /* 0x0000000000427805 */ /* 0x000fe4000001ff00 */
[----:B------:R-:W-:Y:S02]  /*6910*/  @P2 SEL R3, R4, R3, !P4 ;  /* 0x0000000304032207 */ /* 0x000fe40006000000 */
[----:B------:R-:W-:Y:S02]  /*6920*/  CS2R R64, SRZ ;  /* 0x0000000000407805 */ /* 0x000fe4000001ff00 */
[----:B------:R-:W-:Y:S02]  /*6930*/  @P5 SHF.L.U32 R5, R109, 0x1f, RZ ;  /* 0x0000001f6d055819 */ /* 0x000fe400000006ff */
[----:B------:R-:W-:Y:S02]  /*6940*/  CS2R R58, SRZ ;  /* 0x00000000003a7805 */ /* 0x000fe4000001ff00 */
[----:B------:R-:W-:Y:S02]  /*6950*/  LOP3.LUT R3, R3, 0x1, RZ, 0xc0, !PT ;  /* 0x0000000103037812 */ /* 0x000fe400078ec0ff */
[----:B------:R-:W-:Y:S01]  /*6960*/  CS2R R56, SRZ ;  /* 0x0000000000387805 */ /* 0x000fe2000001ff00 */
[----:B------:R-:W1:Y:S01]  /*6970*/  @P5 SYNCS.PHASECHK.TRANS64.TRYWAIT P1, [R0+URZ+0xa0], R5 ;  /* 0x0000a005000055a7 */ /* 0x000e6200080211ff */
[----:B------:R-:W-:Y:S02]  /*6980*/  CS2R R50, SRZ ;  /* 0x0000000000327805 */ /* 0x000fe4000001ff00 */
[----:B------:R-:W-:Y:S02]  /*6990*/  ISETP.NE.U32.AND P2, PT, R3, 0x1, PT ;  /* 0x000000010300780c */ /* 0x000fe40003f45070 */
[----:B------:R-:W-:Y:S01]  /*69a0*/  CS2R R48, SRZ ;  /* 0x0000000000307805 */ /* 0x000fe2000001ff00 */
[----:B------:R-:W-:Y:S01]  /*69b0*/  IMAD.IADD R47, R82, 0x1, R80 ;  /* 0x00000001522f7824 */ /* 0x000fe200078e0250 */
[----:B------:R-:W-:Y:S01]  /*69c0*/  P2R R111, PR, RZ, 0x4 ;  /* 0x00000004ff6f7803 */ /* 0x000fe20000000000 */
[----:B------:R-:W-:Y:S01]  /*69d0*/  IMAD.IADD R46, R96, 0x1, R83 ;  /* 0x00000001602e7824 */ /* 0x000fe200078e0253 */
[----:B------:R2:W4:Y:S01]  /*69e0*/  SYNCS.PHASECHK.TRANS64.TRYWAIT P0, [R89+URZ+0x100], R2 ;  /* 0x00010002590075a7 */ /* 0x00052200080011ff */
[----:B-1----:R-:W-:Y:S01]  /*69f0*/  @P5 SEL R103, RZ, 0x1, !P1 ;  /* 0x00000001ff675807 */ /* 0x002fe20004800000 */
[----:B--2---:R-:W-:Y:S06]  /*6a00*/  @!P5 BRA `(.L_x_112) ;  /* 0x000000000068d947 */ /* 0x004fec0003800000 */
[----:B------:R-:W-:Y:S01]  /*6a10*/  ISETP.NE.AND P1, PT, R103, RZ, PT ;  /* 0x000000ff6700720c */ /* 0x000fe20003f25270 */
[----:B------:R-:W-:Y:S01]  /*6a20*/  BSSY B0, `(.L_x_113) ;  /* 0x000000d000007945 */ /* 0x000fe20003800000 */
[----:B------:R-:W-:Y:S02]  /*6a30*/  CS2R R50, SRZ ;  /* 0x0000000000327805 */ /* 0x000fe4000001ff00 */
[----:B------:R-:W-:Y:S02]  /*6a40*/  CS2R R48, SRZ ;  /* 0x0000000000307805 */ /* 0x000fe4000001ff00 */
[----:B------:R-:W-:Y:S02]  /*6a50*/  CS2R R58, SRZ ;  /* 0x00000000003a7805 */ /* 0x000fe4000001ff00 */
[----:B------:R-:W-:Y:S02]  /*6a60*/  CS2R R56, SRZ ;  /* 0x0000000000387805 */ /* 0x000fe4000001ff00 */
[----:B------:R-:W-:Y:S02]  /*6a70*/  CS2R R66, SRZ ;  /* 0x0000000000427805 */ /* 0x000fe4000001ff00 */
[----:B------:R-:W-:Y:S02]  /*6a80*/  CS2R R64, SRZ ;  /* 0x0000000000407805 */ /* 0x000fe4000001ff00 */
[----:B------:R-:W-:Y:S02]  /*6a90*/  CS2R R74, SRZ ;  /* 0x00000000004a7805 */ /* 0x000fe4000001ff00 */
[----:B------:R-:W-:Y:S01]  /*6aa0*/  CS2R R72, SRZ ;  /* 0x0000000000487805 */ /* 0x000fe2000001ff00 */
[----:B------:R-:W-:Y:S06]  /*6ab0*/  @P1 BRA `(.L_x_114) ;  /* 0x00000000000c1947 */ /* 0x000fec0003800000 */
[----:B------:R-:W-:Y:S04]  /*6ac0*/  SHF.L.U32 R3, R109, 0x1f, RZ ;  /* 0x0000001f6d037819 */ /* 0x000fe800000006ff */
[----:B------:R-:W1:Y:S02]  /*6ad0*/  SYNCS.PHASECHK.TRANS64.TRYWAIT P1, [R0+URZ+0xa0], R3 ;  /* 0x0000a003000075a7 */ /* 0x000e6400080211ff */
[----:B-1----:R-:W-:Y:S05]  /*6ae0*/  @!P1 BRA `(.L_x_115) ;  /* 0x0000002800489947 */ /* 0x002fea0003800000 */
.L_x_114:
[----:B------:R-:W-:Y:S05]  /*6af0*/  BSYNC B0 ;  /* 0x0000000000007941 */ /* 0x000fea0003800000 */
.L_x_113:
[----:B------:R-:W-:Y:S01]  /*6b00*/  ISETP.NE.AND P1, PT, R111, RZ, PT ;  /* 0x000000ff6f00720c */ /* 0x000fe20003f25270 */
[----:B------:R-:W-:Y:S04]  /*6b10*/  UIADD3 UR4, UPT, UPT, UR46, 0x1, URZ ;  /* 0x000000012e047890 */ /* 0x000fe8000fffe0ff */
[----:B------:R-:W-:Y:S04]  /*6b20*/  UISETP.NE.AND UP0, UPT, UR4, 0x3, UPT ;  /* 0x000000030400788c */ /* 0x000fe8000bf05270 */
[----:B------:R-:W-:Y:S02]  /*6b30*/  USEL UR5, URZ, 0x1, UP0 ;  /* 0x00000001ff057887 */ /* 0x000fe40008000000 */
[----:B------:R-:W-:Y:S02]  /*6b40*/  USEL UR4, UR4, URZ, UP0 ;  /* 0x000000ff04047287 */ /* 0x000fe40008000000 */
[----:B------:R2:W1:Y:S02]  /*6b50*/  @P1 LDS.128 R48, [R82] ;  /* 0x0000000052301984 */ /* 0x0004640000000c00 */
[----:B------:R-:W-:Y:S02]  /*6b60*/  LOP3.LUT R109, R109, UR5, RZ, 0x3c, !PT ;  /* 0x000000056d6d7c12 */ /* 0x000fe4000f8e3cff */
[----:B------:R2:W1:Y:S01]  /*6b70*/  @P1 LDS.128 R56, [R83+0x10] ;  /* 0x0000100053381984 */ /* 0x0004620000000c00 */
[----:B------:R-:W-:Y:S03]  /*6b80*/  IMAD.U32 R110, RZ, RZ, UR4 ;  /* 0x00000004ff6e7e24 */ /* 0x000fe6000f8e00ff */
[----:B------:R2:W1:Y:S04]  /*6b90*/  @P1 LDS.128 R64, [R47+0x20] ;  /* 0x000020002f401984 */ /* 0x0004680000000c00 */
[----:B------:R2:W1:Y:S02]  /*6ba0*/  @P1 LDS.128 R72, [R46+0x10] ;  /* 0x000010002e481984 */ /* 0x0004640000000c00 */
.L_x_112:
[----:B------:R-:W-:Y:S05]  /*6bb0*/  BSYNC B1 ;  /* 0x0000000000017941 */ /* 0x000fea0003800000 */
.L_x_111:
[----:B-1----:R-:W-:Y:S04]  /*6bc0*/  SHF.R.U32.HI R0, RZ, 0x15, R39 ;  /* 0x00000015ff007819 */ /* 0x002fe80000011627 */
[----:B------:R-:W-:Y:S01]  /*6bd0*/  LOP3.LUT P1, RZ, R0, 0x3, R85, 0x48, !PT ;  /* 0x0000000300ff7812 */ /* 0x000fe20007824855 */
[----:B------:R-:W-:Y:S01]  /*6be0*/  @!UPT UIADD3 URZ, UPT, UPT, URZ, URZ, URZ ;  /* 0x000000fffffff290 */ /* 0x000fe2000fffe0ff */
[----:B----4-:R-:W-:Y:S11]  /*6bf0*/  @P0 BRA `(.L_x_116) ;  /* 0x0000000000080947 */ /* 0x010ff60003800000 */
[----:B------:R-:W1:Y:S02]  /*6c00*/  SYNCS.PHASECHK.TRANS64.TRYWAIT P0, [R89+URZ+0x100], R2 ;  /* 0x00010002590075a7 */ /* 0x000e6400080011ff */
[----:B-1----:R-:W-:Y:S05]  /*6c10*/  @!P0 BRA `(.L_x_117) ;  /* 0x0000002800108947 */ /* 0x002fea0003800000 */
.L_x_116:
[----:B------:R-:W-:Y:S05]  /*6c20*/  @!P1 BRA `(.L_x_118) ;  /* 0x0000000000409947 */ /* 0x000fea0003800000 */
[----:B------:R-:W4:Y:S01]  /*6c30*/  LDCU.64 UR8, c[0x4][0x70] ;  /* 0x01000e00ff0877ac */ /* 0x000f220008000a00 */
[----:B------:R-:W-:Y:S01]  /*6c40*/  MOV R3, 0x0 ;  /* 0x0000000000037802 */ /* 0x000fe20000000f00 */
[----:B------:R-:W-:Y:S02]  /*6c50*/  HFMA2 R12, -RZ, RZ, 0, 5.9604644775390625e-08 ;  /* 0x00000001ff0c7431 */ /* 0x000fe400000001ff */
[----:B------:R-:W-:Y:S02]  /*6c60*/  IMAD.MOV.U32 R8, RZ, RZ, 0x192 ;  /* 0x00000192ff087424 */ /* 0x000fe400078e00ff */
[----:B------:R-:W-:Y:S01]  /*6c70*/  IMAD.MOV.U32 R13, RZ, RZ, RZ ;  /* 0x000000ffff0d7224 */ /* 0x000fe200078e00ff */
[----:B------:R-:W5:Y:S01]  /*6c80*/  LDCU.64 UR6, c[0x4][0x78] ;  /* 0x01000f00ff0677ac */ /* 0x000f620008000a00 */
[----:B-1----:R-:W1:Y:S01]  /*6c90*/  LDC.64 R2, c[0x4][R3] ;  /* 0x0100000003027b82 */ /* 0x002e620000000a00 */
[----:B------:R-:W2:Y:S01]  /*6ca0*/  LDCU.64 UR4, c[0x4][0x10] ;  /* 0x01000200ff0477ac */ /* 0x000ea20008000a00 */
[----:B----4-:R-:W-:Y:S01]  /*6cb0*/  MOV R5, UR9 ;  /* 0x0000000900057c02 */ /* 0x010fe20008000f00 */
[----:B------:R-:W-:Y:S01]  /*6cc0*/  IMAD.U32 R4, RZ, RZ, UR8 ;  /* 0x00000008ff047e24 */ /* 0x000fe2000f8e00ff */
[----:B-----5:R-:W-:Y:S01]  /*6cd0*/  MOV R7, UR7 ;  /* 0x0000000700077c02 */ /* 0x020fe20008000f00 */
[----:B------:R-:W-:Y:S01]  /*6ce0*/  IMAD.U32 R6, RZ, RZ, UR6 ;  /* 0x00000006ff067e24 */ /* 0x000fe2000f8e00ff */
[----:B--2---:R-:W-:Y:S01]  /*6cf0*/  MOV R11, UR5 ;  /* 0x00000005000b7c02 */ /* 0x004fe20008000f00 */
[----:B------:R-:W-:Y:S02]  /*6d00*/  IMAD.U32 R10, RZ, RZ, UR4 ;  /* 0x00000004ff0a7e24 */ /* 0x000fe4000f8e00ff */
[----:B------:R-:W-:Y:S07]  /*6d10*/  LEPC R20, `(.L_x_118) ;  /* 0x000000001014794e */ /* 0x000fee0000000000 */
[----:B-1-3--:R-:W-:Y:S05]  /*6d20*/  CALL.ABS.NOINC R2 ;  /* 0x0000000002007343 */ /* 0x00afea0003c00000 */
.L_x_118:
[C---:B------:R-:W-:Y:S01]  /*6d30*/  SHF.L.U32 R40, R48.reuse, 0x10, RZ ;  /* 0x0000001030287819 */ /* 0x040fe200000006ff */
[----:B------:R-:W-:Y:S05]  /*6d40*/  WARPSYNC.ALL ;  /* 0x0000000000007948 */ /* 0x000fea0003800000 */
[----:B------:R-:W-:Y:S01]  /*6d50*/  R2UR UR4, R39 ;  /* 0x00000000270472ca */ /* 0x000fe200000e0000 */
[----:B------:R-:W-:Y:S01]  /*6d60*/  BSSY.RECONVERGENT B0, `(.L_x_119) ;  /* 0x0000087000007945 */ /* 0x000fe20003800200 */
[----:B------:R-:W-:Y:S02]  /*6d70*/  LOP3.LUT R43, R48, 0xffff0000, RZ, 0xc0, !PT ;  /* 0xffff0000302b7812 */ /* 0x000fe400078ec0ff */
[----:B------:R-:W-:Y:S02]  /*6d80*/  SHF.L.U32 R42, R49, 0x10, RZ ;  /* 0x00000010312a7819 */ /* 0x000fe400000006ff */
[----:B------:R-:W-:Y:S02]  /*6d90*/  SHF.L.U32 R45, R51, 0x10, RZ ;  /* 0x00000010332d7819 */ /* 0x000fe400000006ff */
[----:B------:R-:W-:Y:S02]  /*6da0*/  LOP3.LUT R44, R75, 0xffff0000, RZ, 0xc0, !PT ;  /* 0xffff00004b2c7812 */ /* 0x000fe400078ec0ff */
[----:B------:R-:W-:Y:S03]  /*6db0*/  ISETP.NE.AND P0, PT, R98, RZ, PT ;  /* 0x000000ff6200720c */ /* 0x000fe60003f05270 */
[----:B------:R-:W3:Y:S02]  /*6dc0*/  LDTM.x32 R4, tmem[UR4] ;  /* 0x00000004000479ee */ /* 0x000ee400082c0000 */
[C---:B---3--:R-:W-:Y:S01]  /*6dd0*/  FMUL R0, R38.reuse, R4 ;  /* 0x0000000426007220 */ /* 0x048fe20000400000 */
[C---:B-1----:R-:W-:Y:S01]  /*6de0*/  FMUL R2, R38.reuse, R5 ;  /* 0x0000000526027220 */ /* 0x042fe20000400000 */
[C---:B------:R-:W-:Y:S01]  /*6df0*/  FMUL R3, R38.reuse, R6 ;  /* 0x0000000626037220 */ /* 0x040fe20000400000 */
[----:B------:R-:W-:Y:S01]  /*6e00*/  FMUL R7, R38, R7 ;  /* 0x0000000726077220 */ /* 0x000fe20000400000 */
[----:B------:R-:W-:Y:S01]  /*6e10*/  FFMA R0, R41, R40, R0 ;  /* 0x0000002829007223 */ /* 0x000fe20000000000 */
[----:B------:R-:W-:Y:S01]  /*6e20*/  LOP3.LUT R40, R49, 0xffff0000, RZ, 0xc0, !PT ;  /* 0xffff000031287812 */ /* 0x000fe200078ec0ff */
[C---:B------:R-:W-:Y:S01]  /*6e30*/  FFMA R2, R41.reuse, R43, R2 ;  /* 0x0000002b29027223 */ /* 0x040fe20000000002 */
[C---:B------:R-:W-:Y:S01]  /*6e40*/  SHF.L.U32 R43, R50.reuse, 0x10, RZ ;  /* 0x00000010322b7819 */ /* 0x040fe200000006ff */
[C---:B------:R-:W-:Y:S01]  /*6e50*/  FFMA R3, R41.reuse, R42, R3 ;  /* 0x0000002a29037223 */ /* 0x040fe20000000003 */
[----:B------:R-:W-:Y:S01]  /*6e60*/  LOP3.LUT R42, R50, 0xffff0000, RZ, 0xc0, !PT ;  /* 0xffff0000322a7812 */ /* 0x000fe200078ec0ff */
[----:B------:R-:W-:Y:S01]  /*6e70*/  FMUL R4, R38, R8 ;  /* 0x0000000826047220 */ /* 0x000fe20000400000 */
[----:B------:R-:W-:Y:S01]  /*6e80*/  F2FP.BF16.F32.PACK_AB R52, R2, R0 ;  /* 0x000000000234723e */ /* 0x000fe200000010ff */
[----:B------:R-:W-:Y:S01]  /*6e90*/  FFMA R7, R41, R40, R7 ;  /* 0x0000002829077223 */ /* 0x000fe20000000007 */
[----:B------:R-:W-:Y:S01]  /*6ea0*/  LOP3.LUT R40, R51, 0xffff0000, RZ, 0xc0, !PT ;  /* 0xffff000033287812 */ /* 0x000fe200078ec0ff */
[C---:B------:R-:W-:Y:S01]  /*6eb0*/  FMUL R5, R38.reuse, R9 ;  /* 0x0000000926057220 */ /* 0x040fe20000400000 */
[C---:B------:R-:W-:Y:S01]  /*6ec0*/  FMUL R6, R38.reuse, R10 ;  /* 0x0000000a26067220 */ /* 0x040fe20000400000 */
[----:B------:R-:W-:Y:S01]  /*6ed0*/  FMUL R11, R38, R11 ;  /* 0x0000000b260b7220 */ /* 0x000fe20000400000 */
[----:B------:R-:W-:Y:S01]  /*6ee0*/  F2FP.BF16.F32.PACK_AB R53, R7, R3 ;  /* 0x000000030735723e */ /* 0x000fe200000010ff */
[C---:B------:R-:W-:Y:S01]  /*6ef0*/  FFMA R4, R41.reuse, R43, R4 ;  /* 0x0000002b29047223 */ /* 0x040fe20000000004 */
[C---:B------:R-:W-:Y:S01]  /*6f00*/  SHF.L.U32 R43, R56.reuse, 0x10, RZ ;  /* 0x00000010382b7819 */ /* 0x040fe200000006ff */
[----:B------:R-:W-:Y:S01]  /*6f10*/  FFMA R5, R41, R42, R5 ;  /* 0x0000002a29057223 */ /* 0x000fe20000000005 */
[----:B------:R-:W-:Y:S01]  /*6f20*/  LOP3.LUT R42, R57, 0xffff0000, RZ, 0xc0, !PT ;  /* 0xffff0000392a7812 */ /* 0x000fe200078ec0ff */
[----:B------:R-:W-:Y:S01]  /*6f30*/  FFMA R6, R41, R45, R6 ;  /* 0x0000002d29067223 */ /* 0x000fe20000000006 */
[----:B------:R-:W-:Y:S01]  /*6f40*/  SHF.L.U32 R45, R57, 0x10, RZ ;  /* 0x00000010392d7819 */ /* 0x000fe200000006ff */
[----:B------:R-:W-:Y:S01]  /*6f50*/  FFMA R11, R41, R40, R11 ;  /* 0x00000028290b7223 */ /* 0x000fe2000000000b */
[----:B------:R-:W-:Y:S01]  /*6f60*/  LOP3.LUT R40, R56, 0xffff0000, RZ, 0xc0, !PT ;  /* 0xffff000038287812 */ /* 0x000fe200078ec0ff */
[C---:B------:R-:W-:Y:S01]  /*6f70*/  FMUL R8, R38.reuse, R12 ;  /* 0x0000000c26087220 */ /* 0x040fe20000400000 */
[----:B------:R-:W-:Y:S01]  /*6f80*/  F2FP.BF16.F32.PACK_AB R54, R5, R4 ;  /* 0x000000040536723e */ /* 0x000fe200000010ff */
[C---:B------:R-:W-:Y:S01]  /*6f90*/  FMUL R9, R38.reuse, R13 ;  /* 0x0000000d26097220 */ /* 0x040fe20000400000 */
[----:B------:R-:W-:Y:S01]  /*6fa0*/  F2FP.BF16.F32.PACK_AB R55, R11, R6 ;  /* 0x000000060b37723e */ /* 0x000fe200000010ff */
[C---:B------:R-:W-:Y:S01]  /*6fb0*/  FMUL R10, R38.reuse, R14 ;  /* 0x0000000e260a7220 */ /* 0x040fe20000400000 */
[----:B------:R-:W-:Y:S01]  /*6fc0*/  FMUL R15, R38, R15 ;  /* 0x0000000f260f7220 */ /* 0x000fe20000400000 */
[----:B------:R-:W-:Y:S01]  /*6fd0*/  FFMA R8, R41, R43, R8 ;  /* 0x0000002b29087223 */ /* 0x000fe20000000008 */
[----:B------:R-:W-:Y:S01]  /*6fe0*/  SHF.L.U32 R43, R59, 0x10, RZ ;  /* 0x000000103b2b7819 */ /* 0x000fe200000006ff */
[C---:B------:R-:W-:Y:S01]  /*6ff0*/  FFMA R9, R41.reuse, R40, R9 ;  /* 0x0000002829097223 */ /* 0x040fe20000000009 */
[C---:B------:R-:W-:Y:S01]  /*7000*/  SHF.L.U32 R40, R58.reuse, 0x10, RZ ;  /* 0x000000103a287819 */ /* 0x040fe200000006ff */
        /* <DEDUP_REMOVED lines=8> */
[----:B------:R-:W-:Y:S01]  /*7090*/  FMUL R14, R38, R18 ;  /* 0x00000012260e7220 */ /* 0x000fe20000400000 */
[----:B------:R-:W-:Y:S01]  /*70a0*/  FFMA R12, R41, R40, R12 ;  /* 0x00000028290c7223 */ /* 0x000fe2000000000c */
[----:B------:R-:W-:Y:S01]  /*70b0*/  LOP3.LUT R40, R59, 0xffff0000, RZ, 0xc0, !PT ;  /* 0xffff00003b287812 */ /* 0x000fe200078ec0ff */
[C---:B------:R-:W-:Y:S01]  /*70c0*/  FFMA R13, R41.reuse, R42, R13 ;  /* 0x0000002a290d7223 */ /* 0x040fe2000000000d */
[----:B------:R-:W-:Y:S01]  /*70d0*/  LOP3.LUT R42, R64, 0xffff0000, RZ, 0xc0, !PT ;  /* 0xffff0000402a7812 */ /* 0x000fe200078ec0ff */
[----:B------:R-:W-:Y:S01]  /*70e0*/  FMUL R19, R38, R19 ;  /* 0x0000001326137220 */ /* 0x000fe20000400000 */
[----:B------:R-:W-:Y:S01]  /*70f0*/  FFMA R14, R41, R43, R14 ;  /* 0x0000002b290e7223 */ /* 0x000fe2000000000e */
[----:B------:R-:W-:Y:S01]  /*7100*/  SHF.L.U32 R43, R64, 0x10, RZ ;  /* 0x00000010402b7819 */ /* 0x000fe200000006ff */
[----:B------:R1:W-:Y:S01]  /*7110*/  STS.128 [R82], R52 ;  /* 0x0000003452007388 */ /* 0x0003e20000000c00 */
[----:B------:R-:W-:Y:S01]  /*7120*/  F2FP.BF16.F32.PACK_AB R62, R13, R12 ;  /* 0x0000000c0d3e723e */ /* 0x000fe200000010ff */
[C---:B------:R-:W-:Y:S01]  /*7130*/  FMUL R16, R38.reuse, R20 ;  /* 0x0000001426107220 */ /* 0x040fe20000400000 */
        /* <DEDUP_REMOVED lines=8> */
[C---:B------:R-:W-:Y:S01]  /*71c0*/  FFMA R17, R41.reuse, R42, R17 ;  /* 0x0000002a29117223 */ /* 0x040fe20000000011 */
[----:B------:R-:W-:Y:S01]  /*71d0*/  FFMA R18, R41, R45, R18 ;  /* 0x0000002d29127223 */ /* 0x000fe20000000012 */
[----:B------:R1:W-:Y:S01]  /*71e0*/  STS.128 [R83+0x10], R60 ;  /* 0x0000103c53007388 */ /* 0x0003e20000000c00 */
[----:B------:R-:W-:Y:S01]  /*71f0*/  SHF.L.U32 R45, R67, 0x10, RZ ;  /* 0x00000010432d7819 */ /* 0x000fe200000006ff */
[----:B------:R-:W-:Y:S01]  /*7200*/  FFMA R23, R41, R40, R23 ;  /* 0x0000002829177223 */ /* 0x000fe20000000017 */
[----:B------:R-:W-:Y:S01]  /*7210*/  LOP3.LUT R40, R66, 0xffff0000, RZ, 0xc0, !PT ;  /* 0xffff000042287812 */ /* 0x000fe200078ec0ff */
[C---:B------:R-:W-:Y:S01]  /*7220*/  FMUL R20, R38.reuse, R24 ;  /* 0x0000001826147220 */ /* 0x040fe20000400000 */
[----:B------:R-:W-:Y:S01]  /*7230*/  LOP3.LUT R42, R67, 0xffff0000, RZ, 0xc0, !PT ;  /* 0xffff0000432a7812 */ /* 0x000fe200078ec0ff */
[C---:B------:R-:W-:Y:S01]  /*7240*/  FMUL R21, R38.reuse, R25 ;  /* 0x0000001926157220 */ /* 0x040fe20000400000 */
[----:B------:R-:W-:Y:S01]  /*7250*/  F2FP.BF16.F32.PACK_AB R68, R17, R16 ;  /* 0x000000101144723e */ /* 0x000fe200000010ff */
[C---:B------:R-:W-:Y:S01]  /*7260*/  FMUL R22, R38.reuse, R26 ;  /* 0x0000001a26167220 */ /* 0x040fe20000400000 */
[----:B------:R-:W-:Y:S01]  /*7270*/  FMUL R27, R38, R27 ;  /* 0x0000001b261b7220 */ /* 0x000fe20000400000 */
[C---:B------:R-:W-:Y:S01]  /*7280*/  FFMA R20, R41.reuse, R43, R20 ;  /* 0x0000002b29147223 */ /* 0x040fe20000000014 */
[C---:B------:R-:W-:Y:S01]  /*7290*/  FFMA R21, R41.reuse, R40, R21 ;  /* 0x0000002829157223 */ /* 0x040fe20000000015 */
[C---:B------:R-:W-:Y:S01]  /*72a0*/  FFMA R22, R41.reuse, R45, R22 ;  /* 0x0000002d29167223 */ /* 0x040fe20000000016 */
[----:B------:R-:W-:Y:S01]  /*72b0*/  FFMA R27, R41, R42, R27 ;  /* 0x0000002a291b7223 */ /* 0x000fe2000000001b */
[----:B------:R-:W-:Y:S01]  /*72c0*/  SHF.L.U32 R40, R72, 0x10, RZ ;  /* 0x0000001048287819 */ /* 0x000fe200000006ff */
[----:B------:R-:W-:Y:S01]  /*72d0*/  FMUL R24, R38, R28 ;  /* 0x0000001c26187220 */ /* 0x000fe20000400000 */
[----:B------:R-:W-:Y:S01]  /*72e0*/  LOP3.LUT R42, R72, 0xffff0000, RZ, 0xc0, !PT ;  /* 0xffff0000482a7812 */ /* 0x000fe200078ec0ff */
[C---:B------:R-:W-:Y:S01]  /*72f0*/  FMUL R25, R38.reuse, R29 ;  /* 0x0000001d26197220 */ /* 0x040fe20000400000 */
[----:B------:R-:W-:Y:S01]  /*7300*/  SHF.L.U32 R43, R73, 0x10, RZ ;  /* 0x00000010492b7819 */ /* 0x000fe200000006ff */
[C---:B------:R-:W-:Y:S01]  /*7310*/  FMUL R26, R38.reuse, R30 ;  /* 0x0000001e261a7220 */ /* 0x040fe20000400000 */
[C---:B------:R-:W-:Y:S01]  /*7320*/  FFMA R24, R41.reuse, R40, R24 ;  /* 0x0000002829187223 */ /* 0x040fe20000000018 */
[----:B------:R-:W-:Y:S01]  /*7330*/  FFMA R25, R41, R42, R25 ;  /* 0x0000002a29197223 */ /* 0x000fe20000000019 */
[----:B------:R-:W-:Y:S01]  /*7340*/  LOP3.LUT R40, R73, 0xffff0000, RZ, 0xc0, !PT ;  /* 0xffff000049287812 */ /* 0x000fe200078ec0ff */
[----:B------:R-:W-:Y:S01]  /*7350*/  FFMA R26, R41, R43, R26 ;  /* 0x0000002b291a7223 */ /* 0x000fe2000000001a */
[----:B------:R-:W-:Y:S01]  /*7360*/  FMUL R31, R38, R31 ;  /* 0x0000001f261f7220 */ /* 0x000fe20000400000 */
[----:B------:R-:W-:Y:S01]  /*7370*/  SHF.L.U32 R43, R74, 0x10, RZ ;  /* 0x000000104a2b7819 */ /* 0x000fe200000006ff */
[----:B------:R-:W-:Y:S01]  /*7380*/  FMUL R28, R38, R32 ;  /* 0x00000020261c7220 */ /* 0x000fe20000400000 */
[----:B------:R-:W-:Y:S01]  /*7390*/  LOP3.LUT R42, R74, 0xffff0000, RZ, 0xc0, !PT ;  /* 0xffff00004a2a7812 */ /* 0x000fe200078ec0ff */
[C---:B------:R-:W-:Y:S01]  /*73a0*/  FMUL R29, R38.reuse, R33 ;  /* 0x00000021261d7220 */ /* 0x040fe20000400000 */
[----:B------:R-:W-:Y:S01]  /*73b0*/  SHF.L.U32 R45, R75, 0x10, RZ ;  /* 0x000000104b2d7819 */ /* 0x000fe200000006ff */
[C---:B------:R-:W-:Y:S01]  /*73c0*/  FMUL R30, R38.reuse, R34 ;  /* 0x00000022261e7220 */ /* 0x040fe20000400000 */
[----:B------:R-:W-:Y:S01]  /*73d0*/  FFMA R31, R41, R40, R31 ;  /* 0x00000028291f7223 */ /* 0x000fe2000000001f */
[----:B------:R-:W-:Y:S01]  /*73e0*/  FMUL R35, R38, R35 ;  /* 0x0000002326237220 */ /* 0x000fe20000400000 */
[----:B------:R-:W-:Y:S01]  /*73f0*/  F2FP.BF16.F32.PACK_AB R69, R23, R18 ;  /* 0x000000121745723e */ /* 0x000fe200000010ff */
[----:B------:R-:W-:Y:S01]  /*7400*/  FFMA R28, R41, R43, R28 ;  /* 0x0000002b291c7223 */ /* 0x000fe2000000001c */
[----:B------:R-:W-:Y:S01]  /*7410*/  F2FP.BF16.F32.PACK_AB R70, R21, R20 ;  /* 0x000000141546723e */ /* 0x000fe200000010ff */
[----:B------:R-:W-:Y:S01]  /*7420*/  FFMA R29, R41, R42, R29 ;  /* 0x0000002a291d7223 */ /* 0x000fe2000000001d */
[----:B------:R-:W-:Y:S01]  /*7430*/  F2FP.BF16.F32.PACK_AB R71, R27, R22 ;  /* 0x000000161b47723e */ /* 0x000fe200000010ff */
[C---:B------:R-:W-:Y:S01]  /*7440*/  FFMA R30, R41.reuse, R45, R30 ;  /* 0x0000002d291e7223 */ /* 0x040fe2000000001e */
[----:B------:R-:W-:Y:S01]  /*7450*/  FFMA R35, R41, R44, R35 ;  /* 0x0000002c29237223 */ /* 0x000fe20000000023 */
[----:B------:R-:W-:Y:S02]  /*7460*/  F2FP.BF16.F32.PACK_AB R104, R25, R24 ;  /* 0x000000181968723e */ /* 0x000fe400000010ff */
[----:B------:R1:W-:Y:S01]  /*7470*/  STS.128 [R47+0x20], R68 ;  /* 0x000020442f007388 */ /* 0x0003e20000000c00 */
[----:B------:R-:W-:Y:S02]  /*7480*/  F2FP.BF16.F32.PACK_AB R105, R31, R26 ;  /* 0x0000001a1f69723e */ /* 0x000fe400000010ff */
[----:B------:R-:W-:Y:S02]  /*7490*/  F2FP.BF16.F32.PACK_AB R106, R29, R28 ;  /* 0x0000001c1d6a723e */ /* 0x000fe400000010ff */
[----:B------:R-:W-:Y:S05]  /*74a0*/  F2FP.BF16.F32.PACK_AB R107, R35, R30 ;  /* 0x0000001e236b723e */ /* 0x000fea00000010ff */
[----:B------:R1:W-:Y:S01]  /*74b0*/  STS.128 [R46+0x10], R104 ;  /* 0x000010682e007388 */ /* 0x0003e20000000c00 */
[----:B------:R-:W-:Y:S01]  /*74c0*/  @!PT LDS RZ, [RZ] ;  /* 0x00000000fffff984 */ /* 0x000fe20000000800 */
[----:B------:R-:W-:Y:S01]  /*74d0*/  @!PT LDS RZ, [RZ] ;  /* 0x00000000fffff984 */ /* 0x000fe20000000800 */
[----:B------:R-:W-:Y:S01]  /*74e0*/  @!PT LDS RZ, [RZ] ;  /* 0x00000000fffff984 */ /* 0x000fe20000000800 */
[----:B------:R-:W-:Y:S01]  /*74f0*/  @!PT LDS RZ, [RZ] ;  /* 0x00000000fffff984 */ /* 0x000fe20000000800 */
[----:B------:R3:W-:Y:S07]  /*7500*/  MEMBAR.ALL.CTA ;  /* 0x0000000000007992 */ /* 0x0007ee0000008000 */
[----:B---3--:R-:W3:Y:S02]  /*7510*/  FENCE.VIEW.ASYNC.S ;  /* 0x00000000000073c6 */ /* 0x008ee40000000000 */
[----:B---3--:R-:W-:Y:S06]  /*7520*/  BAR.SYNC.DEFER_BLOCKING 0x1, 0x80 ;  /* 0x0042000000007b1d */ /* 0x008fec0000010000 */
[----:B------:R-:W-:Y:S05]  /*7530*/  @P0 BRA `(.L_x_120) ;  /* 0x0000000000240947 */ /* 0x000fea0003800000 */
[----:B------:R-:W3:Y:S01]  /*7540*/  LDCU.64 UR6, c[0x0][0x348] ;  /* 0x00006900ff0677ac */ /* 0x000ee20008000a00 */
[----:B------:R-:W-:Y:S01]  /*7550*/  R2UR UR5, R108 ;  /* 0x000000006c0572ca */ /* 0x000fe200000e0000 */
[----:B------:R-:W-:Y:S11]  /*7560*/  UMOV UR51, UR36 ;  /* 0x0000002400337c82 */ /* 0x000ff60008000000 */
[----:B------:R-:W-:Y:S01]  /*7570*/  @!UPT UIADD3 URZ, UPT, UPT, URZ, URZ, URZ ;  /* 0x000000fffffff290 */ /* 0x000fe2000fffe0ff */
[----:B------:R-:W-:Y:S02]  /*7580*/  UIADD3 UR48, UPT, UPT, UR47, 0x200, UR5 ;  /* 0x000002002f307890 */ /* 0x000fe4000fffe005 */
[----:B---3--:R-:W-:Y:S04]  /*7590*/  UIADD3 UR4, UP0, UPT, UR6, 0x680, URZ ;  /* 0x0000068006047890 */ /* 0x008fe8000ff1e0ff */
[----:B------:R-:W-:Y:S09]  /*75a0*/  UIADD3.X UR5, UPT, UPT, URZ, UR7, URZ, UP0, !UPT ;  /* 0x00000007ff057290 */ /* 0x000ff200087fe4ff */
[----:B------:R3:W-:Y:S02]  /*75b0*/  UTMASTG.3D [UR48], [UR4] ;  /* 0x00000030040073b5 */ /* 0x0007e40008010000 */
[----:B---3--:R0:W-:Y:S02]  /*75c0*/  UTMACMDFLUSH ;  /* 0x00000000000079b7 */ /* 0x0081e40000000000 */
.L_x_120:
[----:B------:R-:W-:Y:S05]  /*75d0*/  BSYNC.RECONVERGENT B0 ;  /* 0x0000000000007941 */ /* 0x000fea0003800200 */
.L_x_119:
[----:B------:R-:W-:Y:S01]  /*75e0*/  UIADD3 UR44, UPT, UPT, UR46, 0x1, URZ ;  /* 0x000000012e2c7890 */ /* 0x000fe2000fffe0ff */
[----:B------:R-:W-:Y:S03]  /*75f0*/  BSSY.RECONVERGENT B0, `(.L_x_121) ;  /* 0x0000005000007945 */ /* 0x000fe60003800200 */
[----:B------:R-:W-:Y:S04]  /*7600*/  UISETP.NE.AND UP0, UPT, UR44, 0x3, UPT ;  /* 0x000000032c00788c */ /* 0x000fe8000bf05270 */
[----:B------:R-:W-:Y:S01]  /*7610*/  USEL UR45, UR44, URZ, UP0 ;  /* 0x000000ff2c2d7287 */ /* 0x000fe20008000000 */
[----:B------:R-:W-:Y:S11]  /*7620*/  @P0 BRA `(.L_x_122) ;  /* 0x0000000000040947 */ /* 0x000ff60003800000 */
[----:B------:R-:W-:Y:S04]  /*7630*/  DEPBAR.LE SB0, 0x1 ;  /* 0x000080400000791a */ /* 0x000fe80000000000 */
.L_x_122:
[----:B------:R-:W-:Y:S05]  /*7640*/  BSYNC.RECONVERGENT B0 ;  /* 0x0000000000007941 */ /* 0x000fea0003800200 */
.L_x_121:
[----:B------:R-:W-:Y:S01]  /*7650*/  BAR.SYNC.DEFER_BLOCKING 0x1, 0x80 ;  /* 0x0042000000007b1d */ /* 0x000fe20000010000 */
[----:B------:R-:W-:Y:S01]  /*7660*/  ISETP.NE.AND P1, PT, R102, RZ, PT ;  /* 0x000000ff6600720c */ /* 0x000fe20003f25270 */
[----:B------:R-:W-:Y:S01]  /*7670*/  UISETP.NE.AND UP0, UPT, UR53, URZ, UPT ;  /* 0x000000ff3500728c */ /* 0x000fe2000bf05270 */
[----:B------:R-:W-:Y:S11]  /*7680*/  LEA R3, R110, UR47, 0x3 ;  /* 0x0000002f6e037c11 */ /* 0x000ff6000f8e18ff */
[----:B------:R-:W-:Y:S01]  /*7690*/  @P1 SHF.L.U32 R4, R109, 0x1f, RZ ;  /* 0x0000001f6d041819 */ /* 0x000fe200000006ff */
[----:B------:R-:W-:Y:S06]  /*76a0*/  BRA.U !UP0, `(.L_x_123) ;  /* 0x0000000108247547 */ /* 0x000fec000b800000 */
[----:B------:R-:W3:Y:S01]  /*76b0*/  S2R R0, SR_CgaCtaId ;  /* 0x0000000000007919 */ /* 0x000ee20000008800 */
[----:B------:R-:W-:Y:S01]  /*76c0*/  IMAD.U32 R2, RZ, RZ, UR52 ;  /* 0x00000034ff027e24 */ /* 0x000fe2000f8e00ff */
[----:B------:R-:W-:Y:S04]  /*76d0*/  UIADD3 UR4, UPT, UPT, UR52, 0x1, URZ ;  /* 0x0000000134047890 */ /* 0x000fe8000fffe0ff */
[----:B------:R-:W-:Y:S01]  /*76e0*/  @P1 LEA R2, R2, UR47, 0x3 ;  /* 0x0000002f02021c11 */ /* 0x000fe2000f8e18ff */
[----:B------:R-:W-:Y:S04]  /*76f0*/  UISETP.NE.AND UP0, UPT, UR4, 0x3, UPT ;  /* 0x000000030400788c */ /* 0x000fe8000bf05270 */
[----:B------:R-:W-:Y:S01]  /*7700*/  @P1 VIADD R5, R2, 0xb8 ;  /* 0x000000b802051836 */ /* 0x000fe20000000000 */
[----:B------:R-:W-:Y:S04]  /*7710*/  USEL UR52, UR4, URZ, UP0 ;  /* 0x000000ff04347287 */ /* 0x000fe80008000000 */
[----:B---3--:R-:W-:Y:S04]  /*7720*/  @P1 PRMT R0, R0, 0x654, R5 ;  /* 0x0000065400001816 */ /* 0x008fe80000000005 */
[----:B------:R3:W-:Y:S04]  /*7730*/  @P1 SYNCS.ARRIVE.TRANS64.RED.A1T0 RZ, [R0+URZ], RZ ;  /* 0x000000ff00ff19a7 */ /* 0x0007e800081004ff */
.L_x_123:
[----:B------:R-:W4:Y:S01]  /*7740*/  @P1 SYNCS.PHASECHK.TRANS64.TRYWAIT P0, [R3+URZ+0xa0], R4 ;  /* 0x0000a004030015a7 */ /* 0x000f2200080011ff */
[----:B------:R-:W-:Y:S01]  /*7750*/  BSSY B1, `(.L_x_124) ;  /* 0x0000015000017945 */ /* 0x000fe20003800000 */
[----:B----4-:R-:W-:Y:S03]  /*7760*/  @P1 SEL R103, RZ, 0x1, !P0 ;  /* 0x00000001ff671807 */ /* 0x010fe60004000000 */
[----:B------:R-:W-:Y:S05]  /*7770*/  @!P1 BRA `(.L_x_125) ;  /* 0x0000000000489947 */ /* 0x000fea0003800000 */
[----:B------:R-:W-:Y:S01]  /*7780*/  ISETP.NE.AND P1, PT, R111, RZ, PT ;  /* 0x000000ff6f00720c */ /* 0x000fe20003f25270 */
[----:B------:R-:W-:Y:S01]  /*7790*/  BSSY B0, `(.L_x_126) ;  /* 0x000000a000007945 */ /* 0x000fe20003800000 */
[----:B------:R-:W-:Y:S11]  /*77a0*/  ISETP.NE.AND P0, PT, R103, RZ, PT ;  /* 0x000000ff6700720c */ /* 0x000ff60003f05270 */
[----:B------:R-:W-:Y:S04]  /*77b0*/  @P1 IMAD R110, R110, 0x2000, R97 ;  /* 0x000020006e6e1824 */ /* 0x000fe800078e0261 */
[----:B------:R-:W-:Y:S01]  /*77c0*/  @P1 IMAD.IADD R5, R81, 0x1, R110 ;  /* 0x0000000151051824 */ /* 0x000fe200078e026e */
[----:B------:R-:W-:Y:S03]  /*77d0*/  @P1 IADD3 R2, PT, PT, R80, R110, RZ ;  /* 0x0000006e50021210 */ /* 0x000fe60007ffe0ff */
[----:B---3--:R-:W-:Y:S01]  /*77e0*/  @P1 IMAD.IADD R0, R96, 0x1, R5 ;  /* 0x0000000160001824 */ /* 0x008fe200078e0205 */
[----:B------:R-:W-:Y:S06]  /*77f0*/  @P0 BRA `(.L_x_127) ;  /* 0x00000000000c0947 */ /* 0x000fec0003800000 */
[----:B------:R-:W-:Y:S04]  /*7800*/  SHF.L.U32 R4, R109, 0x1f, RZ ;  /* 0x0000001f6d047819 */ /* 0x000fe800000006ff */
[----:B------:R-:W3:Y:S02]  /*7810*/  SYNCS.PHASECHK.TRANS64.TRYWAIT P0, [R3+URZ+0xa0], R4 ;  /* 0x0000a004030075a7 */ /* 0x000ee400080011ff */
[----:B---3--:R-:W-:Y:S05]  /*7820*/  @!P0 BRA `(.L_x_128) ;  /* 0x0000001c00208947 */ /* 0x008fea0003800000 */
.L_x_127:
[----:B------:R-:W-:Y:S05]  /*7830*/  BSYNC B0 ;  /* 0x0000000000007941 */ /* 0x000fea0003800000 */
.L_x_126:
[----:B------:R-:W-:Y:S11]  /*7840*/  ISETP.NE.AND P0, PT, R111, RZ, PT ;  /* 0x000000ff6f00720c */ /* 0x000ff60003f05270 */
[----:B------:R-:W-:Y:S02]  /*7850*/  @!UPT UIADD3 URZ, UPT, UPT, URZ, URZ, URZ ;  /* 0x000000fffffff290 */ /* 0x000fe4000fffe0ff */
[----:B------:R4:W1:Y:S04]  /*7860*/  @P0 LDS.128 R48, [R110] ;  /* 0x000000006e300984 */ /* 0x0008680000000c00 */
[----:B------:R4:W1:Y:S04]  /*7870*/  @P0 LDS.128 R64, [R2+0x20] ;  /* 0x0000200002400984 */ /* 0x0008680000000c00 */
[----:B------:R4:W1:Y:S04]  /*7880*/  @P0 LDS.128 R56, [R5+0x10] ;  /* 0x0000100005380984 */ /* 0x0008680000000c00 */
[----:B------:R4:W1:Y:S02]  /*7890*/  @P0 LDS.128 R72, [R0+0x10] ;  /* 0x0000100000480984 */ /* 0x0008640000000c00 */
.L_x_125:
[----:B------:R-:W-:Y:S05]  /*78a0*/  BSYNC B1 ;  /* 0x0000000000017941 */ /* 0x000fea0003800000 */
.L_x_124:
[----:B---34-:R-:W-:Y:S05]  /*78b0*/  VIADD R0, R39, 0x20 ;  /* 0x0000002027007836 */ /* 0x018fea0000000000 */
[----:B------:R-:W-:Y:S04]  /*78c0*/  SHF.R.U32.HI R0, RZ, 0x15, R0 ;  /* 0x00000015ff007819 */ /* 0x000fe80000011600 */
[----:B------:R-:W-:Y:S11]  /*78d0*/  LOP3.LUT P0, RZ, R0, 0x3, R85, 0x48, !PT ;  /* 0x0000000300ff7812 */ /* 0x000ff60007804855 */
[----:B------:R-:W-:Y:S02]  /*78e0*/  @!UPT UIADD3 URZ, UPT, UPT, URZ, URZ, URZ ;  /* 0x000000fffffff290 */ /* 0x000fe4000fffe0ff */
[----:B------:R-:W-:Y:S05]  /*78f0*/  @!P0 BRA `(.L_x_129) ;  /* 0x0000000000408947 */ /* 0x000fea0003800000 */
[----:B------:R-:W3:Y:S01]  /*7900*/  LDCU.64 UR8, c[0x4][0x70] ;  /* 0x01000e00ff0877ac */ /* 0x000ee20008000a00 */
[----:B------:R-:W-:Y:S01]  /*7910*/  MOV R3, 0x0 ;  /* 0x0000000000037802 */ /* 0x000fe20000000f00 */
[----:B------:R-:W-:Y:S02]  /*7920*/  HFMA2 R12, -RZ, RZ, 0, 5.9604644775390625e-08 ;  /* 0x00000001ff0c7431 */ /* 0x000fe400000001ff */
[----:B------:R-:W-:Y:S02]  /*7930*/  IMAD.MOV.U32 R8, RZ, RZ, 0x192 ;  /* 0x00000192ff087424 */ /* 0x000fe400078e00ff */
[----:B------:R-:W-:Y:S01]  /*7940*/  IMAD.MOV.U32 R13, RZ, RZ, RZ ;  /* 0x000000ffff0d7224 */ /* 0x000fe200078e00ff */
[----:B------:R-:W4:Y:S01]  /*7950*/  LDCU.64 UR6, c[0x4][0x78] ;  /* 0x01000f00ff0677ac */ /* 0x000f220008000a00 */
[----:B------:R-:W1:Y:S01]  /*7960*/  LDC.64 R2, c[0x4][R3] ;  /* 0x0100000003027b82 */ /* 0x000e620000000a00 */
[----:B------:R-:W5:Y:S01]  /*7970*/  LDCU.64 UR4, c[0x4][0x10] ;  /* 0x01000200ff0477ac */ /* 0x000f620008000a00 */
[----:B---3--:R-:W-:Y:S01]  /*7980*/  MOV R5, UR9 ;  /* 0x0000000900057c02 */ /* 0x008fe20008000f00 */
[----:B------:R-:W-:Y:S01]  /*7990*/  IMAD.U32 R4, RZ, RZ, UR8 ;  /* 0x00000008ff047e24 */ /* 0x000fe2000f8e00ff */
[----:B----4-:R-:W-:Y:S01]  /*79a0*/  MOV R7, UR7 ;  /* 0x0000000700077c02 */ /* 0x010fe20008000f00 */
[----:B------:R-:W-:Y:S01]  /*79b0*/  IMAD.U32 R6, RZ, RZ, UR6 ;  /* 0x00000006ff067e24 */ /* 0x000fe2000f8e00ff */
[----:B-----5:R-:W-:Y:S01]  /*79c0*/  MOV R11, UR5 ;  /* 0x00000005000b7c02 */ /* 0x020fe20008000f00 */
[----:B------:R-:W-:Y:S02]  /*79d0*/  IMAD.U32 R10, RZ, RZ, UR4 ;  /* 0x00000004ff0a7e24 */ /* 0x000fe4000f8e00ff */
[----:B------:R-:W-:Y:S07]  /*79e0*/  LEPC R20, `(.L_x_129) ;  /* 0x000000001014794e */ /* 0x000fee0000000000 */
[----:B-12---:R-:W-:Y:S05]  /*79f0*/  CALL.ABS.NOINC R2 ;  /* 0x0000000002007343 */ /* 0x006fea0003c00000 */
.L_x_129:
[----:B------:R-:W-:Y:S01]  /*7a00*/  ISETP.NE.AND P0, PT, R98, RZ, PT ;  /* 0x000000ff6200720c */ /* 0x000fe20003f05270 */
[----:B------:R-:W-:Y:S05]  /*7a10*/  WARPSYNC.ALL ;  /* 0x0000000000007948 */ /* 0x000fea0003800000 */
[----:B------:R-:W-:Y:S01]  /*7a20*/  R2UR UR4, R39 ;  /* 0x00000000270472ca */ /* 0x000fe200000e0000 */
[----:B------:R-:W-:Y:S01]  /*7a30*/  BSSY.RECONVERGENT B0, `(.L_x_130) ;  /* 0x0000090000007945 */ /* 0x000fe20003800200 */
[C---:B-1----:R-:W-:Y:S02]  /*7a40*/  SHF.L.U32 R40, R48.reuse, 0x10, RZ ;  /* 0x0000001030287819 */ /* 0x042fe400000006ff */
[----:B------:R-:W-:Y:S02]  /*7a50*/  LOP3.LUT R42, R48, 0xffff0000, RZ, 0xc0, !PT ;  /* 0xffff0000302a7812 */ /* 0x000fe400078ec0ff */
[C---:B------:R-:W-:Y:S02]  /*7a60*/  SHF.L.U32 R43, R49.reuse, 0x10, RZ ;  /* 0x00000010312b7819 */ /* 0x040fe400000006ff */
[----:B------:R-:W-:Y:S02]  /*7a70*/  LOP3.LUT R44, R49, 0xffff0000, RZ, 0xc0, !PT ;  /* 0xffff0000312c7812 */ /* 0x000fe400078ec0ff */
[C---:B------:R-:W-:Y:S02]  /*7a80*/  SHF.L.U32 R45, R50.reuse, 0x10, RZ ;  /* 0x00000010322d7819 */ /* 0x040fe400000006ff */
[----:B--2---:R-:W-:Y:S01]  /*7a90*/  LOP3.LUT R46, R50, 0xffff0000, RZ, 0xc0, !PT ;  /* 0xffff0000322e7812 */ /* 0x004fe200078ec0ff */
[----:B------:R-:W1:Y:S01]  /*7aa0*/  LDTM.x32 R4, tmem[UR4+0x20] ;  /* 0x00002004000479ee */ /* 0x000e6200082c0000 */
[C---:B------:R-:W-:Y:S01]  /*7ab0*/  SHF.L.U32 R47, R51.reuse, 0x10, RZ ;  /* 0x00000010332f7819 */ /* 0x040fe200000006ff */
[----:B------:R-:W-:Y:S01]  /*7ac0*/  USHF.L.U32 UR4, UR45, 0xd, URZ ;  /* 0x0000000d2d047899 */ /* 0x000fe200080006ff */
[----:B------:R-:W-:Y:S01]  /*7ad0*/  LOP3.LUT R48, R51, 0xffff0000, RZ, 0xc0, !PT ;  /* 0xffff000033307812 */ /* 0x000fe200078ec0ff */
[----:B------:R-:W-:Y:S01]  /*7ae0*/  NOP ;  /* 0x0000000000007918 */ /* 0x000fe20000000000 */
[C---:B------:R-:W-:Y:S02]  /*7af0*/  SHF.L.U32 R49, R56.reuse, 0x10, RZ ;  /* 0x0000001038317819 */ /* 0x040fe400000006ff */
[----:B------:R-:W-:Y:S02]  /*7b00*/  LOP3.LUT R51, R56, 0xffff0000, RZ, 0xc0, !PT ;  /* 0xffff000038337812 */ /* 0x000fe400078ec0ff */
[C---:B------:R-:W-:Y:S02]  /*7b10*/  SHF.L.U32 R50, R57.reuse, 0x10, RZ ;  /* 0x0000001039327819 */ /* 0x040fe400000006ff */
[----:B------:R-:W-:Y:S02]  /*7b20*/  LOP3.LUT R52, R57, 0xffff0000, RZ, 0xc0, !PT ;  /* 0xffff000039347812 */ /* 0x000fe400078ec0ff */
[----:B------:R-:W-:Y:S02]  /*7b30*/  IADD3 R116, PT, PT, R97, UR4, RZ ;  /* 0x0000000461747c10 */ /* 0x000fe4000fffe0ff */
[C---:B------:R-:W-:Y:S02]  /*7b40*/  SHF.L.U32 R53, R58.reuse, 0x10, RZ ;  /* 0x000000103a357819 */ /* 0x040fe400000006ff */
[----:B------:R-:W-:Y:S02]  /*7b50*/  LOP3.LUT R54, R58, 0xffff0000, RZ, 0xc0, !PT ;  /* 0xffff00003a367812 */ /* 0x000fe400078ec0ff */
[----:B------:R-:W-:Y:S02]  /*7b60*/  SHF.L.U32 R55, R59, 0x10, RZ ;  /* 0x000000103b377819 */ /* 0x000fe400000006ff */
[----:B------:R-:W-:Y:S02]  /*7b70*/  IADD3 R89, PT, PT, R89, 0x120, RZ ;  /* 0x0000012059597810 */ /* 0x000fe40007ffe0ff */
[----:B------:R-:W-:Y:S01]  /*7b80*/  LOP3.LUT R56, R59, 0xffff0000, RZ, 0xc0, !PT ;  /* 0xffff00003b387812 */ /* 0x000fe200078ec0ff */
[C---:B-1----:R-:W-:Y:S01]  /*7b90*/  FMUL R4, R38.reuse, R4 ;  /* 0x0000000426047220 */ /* 0x042fe20000400000 */
[----:B------:R-:W-:Y:S01]  /*7ba0*/  IADD3 R103, PT, PT, R81, R116, RZ ;  /* 0x0000007451677210 */ /* 0x000fe20007ffe0ff */
[----:B------:R-:W-:Y:S01]  /*7bb0*/  FMUL R5, R38, R5 ;  /* 0x0000000526057220 */ /* 0x000fe20000400000 */
[----:B------:R-:W-:Y:S01]  /*7bc0*/  SHF.L.U32 R57, R64, 0x10, RZ ;  /* 0x0000001040397819 */ /* 0x000fe200000006ff */
[----:B------:R-:W-:Y:S01]  /*7bd0*/  FMUL R6, R38, R6 ;  /* 0x0000000626067220 */ /* 0x000fe20000400000 */
[----:B------:R-:W-:Y:S01]  /*7be0*/  IADD3 R116, PT, PT, R80, R116, RZ ;  /* 0x0000007450747210 */ /* 0x000fe20007ffe0ff */
[----:B------:R-:W-:Y:S01]  /*7bf0*/  FMUL R7, R38, R7 ;  /* 0x0000000726077220 */ /* 0x000fe20000400000 */
[----:B------:R-:W-:Y:S01]  /*7c00*/  LOP3.LUT R58, R64, 0xffff0000, RZ, 0xc0, !PT ;  /* 0xffff0000403a7812 */ /* 0x000fe200078ec0ff */
[----:B------:R-:W-:Y:S01]  /*7c10*/  FFMA R4, R41, R40, R4 ;  /* 0x0000002829047223 */ /* 0x000fe20000000004 */
[----:B------:R-:W-:Y:S01]  /*7c20*/  SHF.L.U32 R59, R65, 0x10, RZ ;  /* 0x00000010413b7819 */ /* 0x000fe200000006ff */
[C---:B------:R-:W-:Y:S01]  /*7c30*/  FMUL R8, R38.reuse, R8 ;  /* 0x0000000826087220 */ /* 0x040fe20000400000 */
[----:B------:R-:W-:Y:S01]  /*7c40*/  LOP3.LUT R89, R89, 0xfefffff8, RZ, 0xc0, !PT ;  /* 0xfefffff859597812 */ /* 0x000fe200078ec0ff */
[----:B------:R-:W-:Y:S01]  /*7c50*/  FFMA R5, R41, R42, R5 ;  /* 0x0000002a29057223 */ /* 0x000fe20000000005 */
[----:B------:R-:W-:Y:S01]  /*7c60*/  LOP3.LUT R60, R65, 0xffff0000, RZ, 0xc0, !PT ;  /* 0xffff0000413c7812 */ /* 0x000fe200078ec0ff */
[----:B------:R-:W-:Y:S01]  /*7c70*/  FMUL R9, R38, R9 ;  /* 0x0000000926097220 */ /* 0x000fe20000400000 */
[----:B------:R-:W-:Y:S01]  /*7c80*/  SHF.L.U32 R61, R66, 0x10, RZ ;  /* 0x00000010423d7819 */ /* 0x000fe200000006ff */
[----:B------:R1:W-:Y:S01]  /*7c90*/  SYNCS.ARRIVE.TRANS64.RED.A1T0 RZ, [R89+URZ], RZ ;  /* 0x000000ff59ff79a7 */ /* 0x0003e200081004ff */
[----:B------:R-:W-:Y:S01]  /*7ca0*/  F2FP.BF16.F32.PACK_AB R80, R5, R4 ;  /* 0x000000040550723e */ /* 0x000fe200000010ff */
[C---:B------:R-:W-:Y:S01]  /*7cb0*/  FFMA R6, R41.reuse, R43, R6 ;  /* 0x0000002b29067223 */ /* 0x040fe20000000006 */
[----:B------:R-:W-:Y:S01]  /*7cc0*/  IADD3 R117, PT, PT, R96, R103, RZ ;  /* 0x0000006760757210 */ /* 0x000fe20007ffe0ff */
[C---:B------:R-:W-:Y:S01]  /*7cd0*/  FFMA R7, R41.reuse, R44, R7 ;  /* 0x0000002c29077223 */ /* 0x040fe20000000007 */
[C---:B------:R-:W-:Y:S01]  /*7ce0*/  FFMA R8, R41.reuse, R45, R8 ;  /* 0x0000002d29087223 */ /* 0x040fe20000000008 */
[----:B------:R-:W-:Y:S01]  /*7cf0*/  FFMA R9, R41, R46, R9 ;  /* 0x0000002e29097223 */ /* 0x000fe20000000009 */
[----:B------:R-:W-:Y:S01]  /*7d00*/  FMUL R10, R38, R10 ;  /* 0x0000000a260a7220 */ /* 0x000fe20000400000 */
[----:B------:R-:W-:Y:S01]  /*7d10*/  LOP3.LUT R62, R66, 0xffff0000, RZ, 0xc0, !PT ;  /* 0xffff0000423e7812 */ /* 0x000fe200078ec0ff */
[C---:B------:R-:W-:Y:S01]  /*7d20*/  FMUL R11, R38.reuse, R11 ;  /* 0x0000000b260b7220 */ /* 0x040fe20000400000 */
[----:B------:R-:W-:Y:S01]  /*7d30*/  F2FP.BF16.F32.PACK_AB R81, R7, R6 ;  /* 0x000000060751723e */ /* 0x000fe200000010ff */
[----:B------:R-:W-:Y:S01]  /*7d40*/  FFMA R10, R41, R47, R10 ;  /* 0x0000002f290a7223 */ /* 0x000fe2000000000a */
[----:B------:R-:W-:Y:S01]  /*7d50*/  F2FP.BF16.F32.PACK_AB R82, R9, R8 ;  /* 0x000000080952723e */ /* 0x000fe200000010ff */
[----:B------:R-:W-:Y:S01]  /*7d60*/  FFMA R11, R41, R48, R11 ;  /* 0x00000030290b7223 */ /* 0x000fe2000000000b */
[C---:B------:R-:W-:Y:S01]  /*7d70*/  FMUL R0, R38.reuse, R12 ;  /* 0x0000000c26007220 */ /* 0x040fe20000400000 */
[C---:B------:R-:W-:Y:S01]  /*7d80*/  FMUL R2, R38.reuse, R13 ;  /* 0x0000000d26027220 */ /* 0x040fe20000400000 */
[C---:B------:R-:W-:Y:S01]  /*7d90*/  FMUL R3, R38.reuse, R14 ;  /* 0x0000000e26037220 */ /* 0x040fe20000400000 */
[----:B------:R-:W-:Y:S01]  /*7da0*/  SHF.L.U32 R63, R67, 0x10, RZ ;  /* 0x00000010433f7819 */ /* 0x000fe200000006ff */
[----:B------:R-:W-:Y:S01]  /*7db0*/  FFMA R0, R41, R49, R0 ;  /* 0x0000003129007223 */ /* 0x000fe20000000000 */
[----:B------:R-:W-:Y:S01]  /*7dc0*/  F2FP.BF16.F32.PACK_AB R83, R11, R10 ;  /* 0x0000000a0b53723e */ /* 0x000fe200000010ff */
[----:B------:R-:W-:Y:S01]  /*7dd0*/  FFMA R2, R41, R51, R2 ;  /* 0x0000003329027223 */ /* 0x000fe20000000002 */
[C---:B------:R-:W-:Y:S01]  /*7de0*/  FMUL R15, R38.reuse, R15 ;  /* 0x0000000f260f7220 */ /* 0x040fe20000400000 */
[C---:B------:R-:W-:Y:S01]  /*7df0*/  FMUL R12, R38.reuse, R16 ;  /* 0x00000010260c7220 */ /* 0x040fe20000400000 */
[----:B------:R-:W-:Y:S01]  /*7e00*/  FMUL R13, R38, R17 ;  /* 0x00000011260d7220 */ /* 0x000fe20000400000 */
[----:B------:R1:W-:Y:S01]  /*7e10*/  STS.128 [R97+UR4], R80 ;  /* 0x0000005061007988 */ /* 0x0003e20008000c04 */
[----:B------:R-:W-:Y:S01]  /*7e20*/  LOP3.LUT R64, R67, 0xffff0000, RZ, 0xc0, !PT ;  /* 0xffff000043407812 */ /* 0x000fe200078ec0ff */
[C---:B------:R-:W-:Y:S01]  /*7e30*/  FFMA R3, R41.reuse, R50, R3 ;  /* 0x0000003229037223 */ /* 0x040fe20000000003 */
[----:B------:R-:W-:Y:S01]  /*7e40*/  SHF.L.U32 R65, R72, 0x10, RZ ;  /* 0x0000001048417819 */ /* 0x000fe200000006ff */
[C---:B------:R-:W-:Y:S01]  /*7e50*/  FFMA R15, R41.reuse, R52, R15 ;  /* 0x00000034290f7223 */ /* 0x040fe2000000000f */
[----:B------:R-:W-:Y:S01]  /*7e60*/  F2FP.BF16.F32.PACK_AB R104, R2, R0 ;  /* 0x000000000268723e */ /* 0x000fe200000010ff */
[C---:B------:R-:W-:Y:S01]  /*7e70*/  FFMA R12, R41.reuse, R53, R12 ;  /* 0x00000035290c7223 */ /* 0x040fe2000000000c */
[C---:B------:R-:W-:Y:S01]  /*7e80*/  FFMA R13, R41.reuse, R54, R13 ;  /* 0x00000036290d7223 */ /* 0x040fe2000000000d */
[C---:B------:R-:W-:Y:S01]  /*7e90*/  FMUL R14, R38.reuse, R18 ;  /* 0x00000012260e7220 */ /* 0x040fe20000400000 */
[C---:B------:R-:W-:Y:S01]  /*7ea0*/  FMUL R19, R38.reuse, R19 ;  /* 0x0000001326137220 */ /* 0x040fe20000400000 */
[C---:B------:R-:W-:Y:S01]  /*7eb0*/  FMUL R16, R38.reuse, R20 ;  /* 0x0000001426107220 */ /* 0x040fe20000400000 */
[C---:B------:R-:W-:Y:S01]  /*7ec0*/  FMUL R17, R38.reuse, R21 ;  /* 0x0000001526117220 */ /* 0x040fe20000400000 */
[C---:B------:R-:W-:Y:S01]  /*7ed0*/  FFMA R14, R41.reuse, R55, R14 ;  /* 0x00000037290e7223 */ /* 0x040fe2000000000e */
        /* <DEDUP_REMOVED lines=9> */
[----:B------:R-:W-:Y:S01]  /*7f70*/  FFMA R23, R41, R60, R23 ;  /* 0x0000003c29177223 */ /* 0x000fe20000000017 */
[C---:B------:R-:W-:Y:S01]  /*7f80*/  FMUL R27, R38.reuse, R27 ;  /* 0x0000001b261b7220 */ /* 0x040fe20000400000 */
[----:B------:R-:W-:Y:S01]  /*7f90*/  F2FP.BF16.F32.PACK_AB R105, R15, R3 ;  /* 0x000000030f69723e */ /* 0x000fe200000010ff */
[----:B------:R-:W-:Y:S01]  /*7fa0*/  FFMA R20, R41, R61, R20 ;  /* 0x0000003d29147223 */ /* 0x000fe20000000014 */
[----:B------:R-:W-:Y:S01]  /*7fb0*/  F2FP.BF16.F32.PACK_AB R106, R13, R12 ;  /* 0x0000000c0d6a723e */ /* 0x000fe200000010ff */
[----:B------:R-:W-:Y:S01]  /*7fc0*/  FMUL R24, R38, R28 ;  /* 0x0000001c26187220 */ /* 0x000fe20000400000 */
[----:B------:R-:W-:Y:S01]  /*7fd0*/  F2FP.BF16.F32.PACK_AB R107, R19, R14 ;  /* 0x0000000e136b723e */ /* 0x000fe200000010ff */
[----:B------:R-:W-:Y:S01]  /*7fe0*/  FFMA R21, R41, R62, R21 ;  /* 0x0000003e29157223 */ /* 0x000fe20000000015 */
[----:B------:R-:W-:Y:S01]  /*7ff0*/  LOP3.LUT R66, R72, 0xffff0000, RZ, 0xc0, !PT ;  /* 0xffff000048427812 */ /* 0x000fe200078ec0ff */
[C---:B------:R-:W-:Y:S01]  /*8000*/  FMUL R25, R38.reuse, R29 ;  /* 0x0000001d26197220 */ /* 0x040fe20000400000 */
[----:B------:R-:W-:Y:S01]  /*8010*/  SHF.L.U32 R67, R73, 0x10, RZ ;  /* 0x0000001049437819 */ /* 0x000fe200000006ff */
[----:B------:R1:W-:Y:S01]  /*8020*/  STS.128 [R103+0x10], R104 ;  /* 0x0000106867007388 */ /* 0x0003e20000000c00 */
[----:B------:R-:W-:Y:S01]  /*8030*/  FFMA R22, R41, R63, R22 ;  /* 0x0000003f29167223 */ /* 0x000fe20000000016 */
[----:B------:R-:W-:Y:S01]  /*8040*/  LOP3.LUT R68, R73, 0xffff0000, RZ, 0xc0, !PT ;  /* 0xffff000049447812 */ /* 0x000fe200078ec0ff */
[----:B------:R-:W-:Y:S01]  /*8050*/  FMUL R26, R38, R30 ;  /* 0x0000001e261a7220 */ /* 0x000fe20000400000 */
[C---:B------:R-:W-:Y:S01]  /*8060*/  FFMA R27, R41.reuse, R64, R27 ;  /* 0x00000040291b7223 */ /* 0x040fe2000000001b */
[----:B------:R-:W-:Y:S01]  /*8070*/  SHF.L.U32 R69, R74, 0x10, RZ ;  /* 0x000000104a457819 */ /* 0x000fe200000006ff */
[----:B------:R-:W-:Y:S01]  /*8080*/  FMUL R31, R38, R31 ;  /* 0x0000001f261f7220 */ /* 0x000fe20000400000 */
[C---:B------:R-:W-:Y:S01]  /*8090*/  FFMA R24, R41.reuse, R65, R24 ;  /* 0x0000004129187223 */ /* 0x040fe20000000018 */
[----:B------:R-:W-:Y:S01]  /*80a0*/  LOP3.LUT R70, R74, 0xffff0000, RZ, 0xc0, !PT ;  /* 0xffff00004a467812 */ /* 0x000fe200078ec0ff */
[C---:B------:R-:W-:Y:S01]  /*80b0*/  FMUL R28, R38.reuse, R32 ;  /* 0x00000020261c7220 */ /* 0x040fe20000400000 */
[----:B------:R-:W-:Y:S01]  /*80c0*/  FFMA R25, R41, R66, R25 ;  /* 0x0000004229197223 */ /* 0x000fe20000000019 */
[----:B------:R-:W-:Y:S01]  /*80d0*/  SHF.L.U32 R71, R75, 0x10, RZ ;  /* 0x000000104b477819 */ /* 0x000fe200000006ff */
[C---:B------:R-:W-:Y:S01]  /*80e0*/  FMUL R29, R38.reuse, R33 ;  /* 0x00000021261d7220 */ /* 0x040fe20000400000 */
[----:B------:R-:W-:Y:S01]  /*80f0*/  FFMA R26, R41, R67, R26 ;  /* 0x00000043291a7223 */ /* 0x000fe2000000001a */
[----:B------:R-:W-:Y:S01]  /*8100*/  LOP3.LUT R72, R75, 0xffff0000, RZ, 0xc0, !PT ;  /* 0xffff00004b487812 */ /* 0x000fe200078ec0ff */
        /* <DEDUP_REMOVED lines=8> */
[----:B------:R-:W-:Y:S01]  /*8190*/  FFMA R30, R41, R71, R30 ;  /* 0x00000047291e7223 */ /* 0x000fe2000000001e */
[----:B------:R-:W-:Y:S01]  /*81a0*/  F2FP.BF16.F32.PACK_AB R111, R27, R22 ;  /* 0x000000161b6f723e */ /* 0x000fe200000010ff */
[----:B------:R-:W-:Y:S01]  /*81b0*/  FFMA R35, R41, R72, R35 ;  /* 0x0000004829237223 */ /* 0x000fe20000000023 */
[----:B------:R-:W-:Y:S02]  /*81c0*/  F2FP.BF16.F32.PACK_AB R112, R25, R24 ;  /* 0x000000181970723e */ /* 0x000fe400000010ff */
[----:B------:R-:W-:Y:S01]  /*81d0*/  F2FP.BF16.F32.PACK_AB R113, R31, R26 ;  /* 0x0000001a1f71723e */ /* 0x000fe200000010ff */
[----:B------:R1:W-:Y:S01]  /*81e0*/  STS.128 [R116+0x20], R108 ;  /* 0x0000206c74007388 */ /* 0x0003e20000000c00 */
        /* <DEDUP_REMOVED lines=8> */
[----:B--2---:R-:W2:Y:S02]  /*8270*/  FENCE.VIEW.ASYNC.S ;  /* 0x00000000000073c6 */ /* 0x004ea40000000000 */
[----:B--2---:R-:W-:Y:S06]  /*8280*/  BAR.SYNC.DEFER_BLOCKING 0x1, 0x80 ;  /* 0x0042000000007b1d */ /* 0x004fec0000010000 */
[----:B------:R-:W-:Y:S05]  /*8290*/  @P0 BRA `(.L_x_131) ;  /* 0x0000000000240947 */ /* 0x000fea0003800000 */
[----:B------:R-:W2:Y:S01]  /*82a0*/  LDCU.64 UR10, c[0x0][0x348] ;  /* 0x00006900ff0a77ac */ /* 0x000ea20008000a00 */
[----:B------:R-:W-:Y:S02]  /*82b0*/  UIADD3 UR9, UPT, UPT, UR49, 0x20, URZ ;  /* 0x0000002031097890 */ /* 0x000fe4000fffe0ff */
[----:B------:R-:W-:Y:S02]  /*82c0*/  UIADD3 UR8, UPT, UPT, UR47, 0x200, UR4 ;  /* 0x000002002f087890 */ /* 0x000fe4000fffe004 */
[----:B--2---:R-:W-:Y:S03]  /*82d0*/  UIADD3 UR6, UP0, UPT, UR10, 0x680, URZ ;  /* 0x000006800a067890 */ /* 0x004fe6000ff1e0ff */
[----:B------:R-:W-:Y:S01]  /*82e0*/  UMOV UR10, UR50 ;  /* 0x00000032000a7c82 */ /* 0x000fe20008000000 */
[----:B------:R-:W-:Y:S03]  /*82f0*/  UIADD3.X UR7, UPT, UPT, URZ, UR11, URZ, UP0, !UPT ;  /* 0x0000000bff077290 */ /* 0x000fe600087fe4ff */
[----:B------:R-:W-:Y:S06]  /*8300*/  UMOV UR11, UR36 ;  /* 0x00000024000b7c82 */ /* 0x000fec0008000000 */
[----:B------:R2:W-:Y:S02]  /*8310*/  UTMASTG.3D [UR8], [UR6] ;  /* 0x00000008060073b5 */ /* 0x0005e40008010000 */
[----:B--2---:R0:W-:Y:S02]  /*8320*/  UTMACMDFLUSH ;  /* 0x00000000000079b7 */ /* 0x0041e40000000000 */
.L_x_131:
[----:B------:R-:W-:Y:S05]  /*8330*/  BSYNC.RECONVERGENT B0 ;  /* 0x0000000000007941 */ /* 0x000fea0003800200 */
.L_x_130:
[----:B------:R-:W-:Y:S01]  /*8340*/  UIADD3 UR4, UPT, UPT, UR45, 0x1, URZ ;  /* 0x000000012d047890 */ /* 0x000fe2000fffe0ff */
[----:B------:R-:W-:Y:S03]  /*8350*/  BSSY.RECONVERGENT B0, `(.L_x_132) ;  /* 0x0000008000007945 */ /* 0x000fe60003800200 */
[----:B------:R-:W-:Y:S04]  /*8360*/  UISETP.NE.AND UP0, UPT, UR4, 0x3, UPT ;  /* 0x000000030400788c */ /* 0x000fe8000bf05270 */
[----:B------:R-:W-:Y:S02]  /*8370*/  UISETP.EQ.XOR UP1, UPT, UR44, 0x3, !UP0 ;  /* 0x000000032c00788c */ /* 0x000fe4000c722a70 */
[----:B------:R-:W-:Y:S02]  /*8380*/  USEL UR46, UR4, URZ, UP0 ;  /* 0x000000ff042e7287 */ /* 0x000fe40008000000 */
[----:B------:R-:W-:Y:S04]  /*8390*/  USEL UR5, URZ, 0x1, !UP1 ;  /* 0x00000001ff057887 */ /* 0x000fe8000c800000 */
[----:B------:R-:W-:Y:S01]  /*83a0*/  ULOP3.LUT UR54, UR54, UR5, URZ, 0x3c, !UPT ;  /* 0x0000000536367292 */ /* 0x000fe2000f8e3cff */
[----:B------:R-:W-:Y:S11]  /*83b0*/  @P0 BRA `(.L_x_133) ;  /* 0x0000000000040947 */ /* 0x000ff60003800000 */
[----:B------:R-:W-:Y:S04]  /*83c0*/  DEPBAR.LE SB0, 0x1 ;  /* 0x000080400000791a */ /* 0x000fe80000000000 */
.L_x_133:
[----:B------:R-:W-:Y:S05]  /*83d0*/  BSYNC.RECONVERGENT B0 ;  /* 0x0000000000007941 */ /* 0x000fea0003800200 */
.L_x_132:
[----:B------:R-:W-:Y:S01]  /*83e0*/  BAR.SYNC.DEFER_BLOCKING 0x1, 0x80 ;  /* 0x0042000000007b1d */ /* 0x000fe20000010000 */
[----:B------:R-:W-:Y:S01]  /*83f0*/  UISETP.NE.AND UP0, UPT, UR53, -0x2, UPT ;  /* 0xfffffffe3500788c */ /* 0x000fe2000bf05270 */
[----:B------:R-:W-:Y:S08]  /*8400*/  IADD3 R0, PT, PT, R36, 0x1, RZ ;  /* 0x0000000124007810 */ /* 0x000ff00007ffe0ff */
[----:B------:R-:W-:Y:S05]  /*8410*/  BRA.U !UP0, `(.L_x_134) ;  /* 0x0000000108287547 */ /* 0x000fea000b800000 */
[----:B------:R-:W2:Y:S01]  /*8420*/  S2R R2, SR_CgaCtaId ;  /* 0x0000000000027919 */ /* 0x000ea20000008800 */
[----:B------:R-:W-:Y:S01]  /*8430*/  ISETP.NE.AND P0, PT, R102, RZ, PT ;  /* 0x000000ff6600720c */ /* 0x000fe20003f05270 */
[----:B------:R-:W-:Y:S01]  /*8440*/  IMAD.U32 R3, RZ, RZ, UR52 ;  /* 0x00000034ff037e24 */ /* 0x000fe2000f8e00ff */
[----:B------:R-:W-:Y:S04]  /*8450*/  UIADD3 UR4, UPT, UPT, UR52, 0x1, URZ ;  /* 0x0000000134047890 */ /* 0x000fe8000fffe0ff */
[----:B------:R-:W-:Y:S04]  /*8460*/  UISETP.NE.AND UP0, UPT, UR4, 0x3, UPT ;  /* 0x000000030400788c */ /* 0x000fe8000bf05270 */
[----:B------:R-:W-:Y:S03]  /*8470*/  USEL UR52, UR4, URZ, UP0 ;  /* 0x000000ff04347287 */ /* 0x000fe60008000000 */
[----:B------:R-:W-:Y:S05]  /*8480*/  @P0 LEA R3, R3, UR47, 0x3 ;  /* 0x0000002f03030c11 */ /* 0x000fea000f8e18ff */
[----:B------:R-:W-:Y:S05]  /*8490*/  @P0 VIADD R3, R3, 0xb8 ;  /* 0x000000b803030836 */ /* 0x000fea0000000000 */
[----:B--2---:R-:W-:Y:S04]  /*84a0*/  @P0 PRMT R2, R2, 0x654, R3 ;  /* 0x0000065402020816 */ /* 0x004fe80000000003 */
[----:B------:R2:W-:Y:S03]  /*84b0*/  @P0 SYNCS.ARRIVE.TRANS64.RED.A1T0 RZ, [R2+URZ], RZ ;  /* 0x000000ff02ff09a7 */ /* 0x0005e600081004ff */
.L_x_134:
[----:B------:R-:W-:Y:S01]  /*84c0*/  R2UR UR6, R101 ;  /* 0x00000000650672ca */ /* 0x000fe200000e0000 */
[----:B------:R-:W-:Y:S01]  /*84d0*/  UIADD3 UR53, UPT, UPT, UR53, 0x2, URZ ;  /* 0x0000000235357890 */ /* 0x000fe2000fffe0ff */
[----:B------:R-:W-:Y:S01]  /*84e0*/  R2UR UR5, R86 ;  /* 0x00000000560572ca */ /* 0x000fe200000e0000 */
[----:B------:R-:W-:Y:S01]  /*84f0*/  UMOV UR36, UR63 ;  /* 0x0000003f00247c82 */ /* 0x000fe20008000000 */
[----:B------:R-:W-:Y:S02]  /*8500*/  R2UR UR4, R87 ;  /* 0x00000000570472ca */ /* 0x000fe400000e0000 */
[----:B------:R-:W-:Y:S02]  /*8510*/  ISETP.NE.AND P0, PT, R91, 0x2, PT ;  /* 0x000000025b00780c */ /* 0x000fe40003f05270 */
[----:B------:R-:W-:Y:S02]  /*8520*/  ISETP.NE.AND P1, PT, R0, 0x4, PT ;  /* 0x000000040000780c */ /* 0x000fe40003f25270 */
[----:B------:R-:W-:Y:S02]  /*8530*/  SEL R3, RZ, 0x1, P0 ;  /* 0x00000001ff037807 */ /* 0x000fe40000000000 */
[----:B--2---:R-:W-:Y:S01]  /*8540*/  SEL R2, RZ, 0x1, P1 ;  /* 0x00000001ff027807 */ /* 0x004fe20000800000 */
[----:B------:R-:W-:Y:S01]  /*8550*/  UISETP.NE.AND UP0, UPT, UR6, URZ, UPT ;  /* 0x000000ff0600728c */ /* 0x000fe2000bf05270 */
[----:B------:R-:W-:Y:S01]  /*8560*/  LOP3.LUT R94, R94, R3, RZ, 0x3c, !PT ;  /* 0x000000035e5e7212 */ /* 0x000fe200078e3cff */
[----:B------:R-:W-:Y:S01]  /*8570*/  UIADD3 UR32, UPT, UPT, UR37, UR5, URZ ;  /* 0x0000000525207290 */ /* 0x000fe2000fffe0ff */
[----:B------:R-:W-:Y:S01]  /*8580*/  LOP3.LUT R95, R95, R2, RZ, 0x3c, !PT ;  /* 0x000000025f5f7212 */ /* 0x000fe200078e3cff */
[----:B------:R-:W-:Y:S01]  /*8590*/  UIADD3 UR25, UPT, UPT, UR38, UR4, URZ ;  /* 0x0000000426197290 */ /* 0x000fe2000fffe0ff */
[----:B------:R-:W-:Y:S02]  /*85a0*/  SEL R91, R91, RZ, P0 ;  /* 0x000000ff5b5b7207 */ /* 0x000fe40000000000 */
[----:B------:R-:W-:Y:S02]  /*85b0*/  SEL R36, R0, RZ, P1 ;  /* 0x000000ff00247207 */ /* 0x000fe40000800000 */
[----:B------:R-:W-:Y:S07]  /*85c0*/  BRA.U UP0, `(.L_x_135) ;  /* 0xffffffd500887547 */ /* 0x000fee000b83ffff */
[----:B------:R-:W-:-:S13]  /*85d0*/  R2UR UR4, R88 ;  /* 0x00000000580472ca */ /* 0x000fda00000e0000 */
[----:B------:R-:W-:-:S09]  /*85e0*/  UISETP.NE.AND UP0, UPT, UR4, URZ, UPT ;  /* 0x000000ff0400728c */ /* 0x000fd2000bf05270 */
[----:B------:R-:W-:Y:S05]  /*85f0*/  BRA.U !UP0, `(.L_x_136) ;  /* 0x0000000108487547 */ /* 0x000fea000b800000 */
[----:B------:R-:W2:Y:S02]  /*8600*/  LDCU.64 UR4, c[0x0][0x890] ;  /* 0x00011200ff0477ac */ /* 0x000ea40008000a00 */
[----:B--2---:R-:W-:-:S04]  /*8610*/  UISETP.NE.U32.AND UP0, UPT, UR4, URZ, UPT ;  /* 0x000000ff0400728c */ /* 0x004fc8000bf05070 */
[----:B------:R-:W-:-:S09]  /*8620*/  UISETP.NE.AND.EX UP0, UPT, UR5, URZ, UPT, UP0 ;  /* 0x000000ff0500728c */ /* 0x000fd2000bf05300 */
[----:B------:R-:W-:Y:S05]  /*8630*/  BRA.U UP0, `(.L_x_137) ;  /* 0x00000001000c7547 */ /* 0x000fea000b800000 */
[----:B------:R-:W-:-:S13]  /*8640*/  FSETP.NEU.AND P0, PT, R41, RZ, PT ;  /* 0x000000ff2900720b */ /* 0x000fda0003f0d000 */
[----:B------:R-:W-:Y:S05]  /*8650*/  @!P0 EXIT ;  /* 0x000000000000894d */ /* 0x000fea0003800000 */
[----:B------:R-:W-:Y:S05]  /*8660*/  BRA `(.L_x_136) ;  /* 0x00000000002c7947 */ /* 0x000fea0003800000 */
.L_x_137:
[----:B------:R-:W-:Y:S01]  /*8670*/  ISETP.NE.AND P0, PT, R90, RZ, PT ;  /* 0x000000ff5a00720c */ /* 0x000fe20003f05270 */
[----:B------:R-:W-:-:S12]  /*8680*/  BSSY.RECONVERGENT B0, `(.L_x_136) ;  /* 0x0000009000007945 */ /* 0x000fd80003800200 */
[----:B------:R-:W-:Y:S05]  /*8690*/  @P0 BRA `(.L_x_138) ;  /* 0x0000000000140947 */ /* 0x000fea0003800000 */
[----:B------:R-:W2:Y:S02]  /*86a0*/  LDCU.64 UR4, c[0x0][0x888] ;  /* 0x00011100ff0477ac */ /* 0x000ea40008000a00 */
[----:B--2---:R-:W-:-:S04]  /*86b0*/  ISETP.NE.U32.AND P0, PT, RZ, UR4, PT ;  /* 0x00000004ff007c0c */ /* 0x004fc8000bf05070 */
[----:B------:R-:W-:-:S13]  /*86c0*/  ISETP.NE.AND.EX P0, PT, RZ, UR5, PT, P0 ;  /* 0x00000005ff007c0c */ /* 0x000fda000bf05300 */
[----:B------:R-:W-:Y:S05]  /*86d0*/  @!P0 EXIT ;  /* 0x000000000000894d */ /* 0x000fea0003800000 */
[----:B------:R-:W-:Y:S05]  /*86e0*/  BRA `(.L_x_139) ;  /* 0x0000000000087947 */ /* 0x000fea0003800000 */
.L_x_138:
[----:B------:R-:W-:-:S13]  /*86f0*/  FSETP.NEU.AND P0, PT, R41, RZ, PT ;  /* 0x000000ff2900720b */ /* 0x000fda0003f0d000 */
[----:B------:R-:W-:Y:S05]  /*8700*/  @!P0 EXIT ;  /* 0x000000000000894d */ /* 0x000fea0003800000 */
.L_x_139:
[----:B------:R-:W-:Y:S05]  /*8710*/  BSYNC.RECONVERGENT B0 ;  /* 0x0000000000007941 */ /* 0x000fea0003800200 */
.L_x_136:
[----:B------:R-:W2:Y:S01]  /*8720*/  S2UR UR5, SR_CgaCtaId ;  /* 0x00000000000579c3 */ /* 0x000ea20000008800 */
[----:B------:R-:W-:Y:S01]  /*8730*/  ULEA UR4, UR52, UR47, 0x3 ;  /* 0x0000002f34047291 */ /* 0x000fe2000f8e18ff */
[----:B------:R-:W-:-:S04]  /*8740*/  DEPBAR.LE SB0, 0x0 ;  /* 0x000080000000791a */ /* 0x000fc80000000000 */
[----:B------:R-:W-:-:S04]  /*8750*/  UIADD3 UR4, UPT, UPT, UR4, 0xb8, URZ ;  /* 0x000000b804047890 */ /* 0x000fc8000fffe0ff */
[----:B--2---:R-:W-:-:S09]  /*8760*/  UPRMT UR4, UR5, 0x654, UR4 ;  /* 0x0000065405047896 */ /* 0x004fd20008000004 */
[----:B------:R-:W-:Y:S01]  /*8770*/  SYNCS.ARRIVE.TRANS64.RED.A1T0 RZ, [UR4], RZ ;  /* 0x000000ffffff79a7 */ /* 0x000fe20008100404 */
[----:B------:R-:W-:Y:S05]  /*8780*/  EXIT ;  /* 0x000000000000794d */ /* 0x000fea0003800000 */
.L_x_25:
[----:B-1----:R1:W2:Y:S02]  /*8790*/  SYNCS.PHASECHK.TRANS64.TRYWAIT P0, [R0+URZ+0x150], R3 ;  /* 0x00015003000075a7 */ /* 0x0022a400080011ff */
[----:B--2---:R-:W-:Y:S05]  /*87a0*/  @!P0 NANOSLEEP.SYNCS 0x989680 ;  /* 0x009896800000895d */ /* 0x004fea0003900000 */
[----:B------:R-:W2:Y:S02]  /*87b0*/  @!P0 SYNCS.PHASECHK.TRANS64 P0, [R0+URZ+0x150], R3 ;  /* 0x00015003000085a7 */ /* 0x000ea400080010ff */
[----:B--2---:R-:W-:Y:S05]  /*87c0*/  @!P0 BRA `(.L_x_25) ;  /* 0xfffffffc00f08947 */ /* 0x004fea000383ffff */
[----:B------:R-:W-:Y:S05]  /*87d0*/  BRA `(.L_x_140) ;  /* 0xffffff9000fc7947 */ /* 0x000fea000383ffff */
.L_x_28:
[----:B-1----:R-:W-:-:S07]  /*87e0*/  MOV R0, UR33 ;  /* 0x0000002100007c02 */ /* 0x002fce0008000f00 */
.L_x_141:
[----:B-1----:R1:W2:Y:S02]  /*87f0*/  SYNCS.PHASECHK.TRANS64.TRYWAIT P0, [R0+URZ+0x50], R3 ;  /* 0x00005003000075a7 */ /* 0x0022a400080011ff */
[----:B--2---:R-:W-:Y:S05]  /*8800*/  @!P0 NANOSLEEP.SYNCS 0x989680 ;  /* 0x009896800000895d */ /* 0x004fea0003900000 */
[----:B------:R-:W2:Y:S02]  /*8810*/  @!P0 SYNCS.PHASECHK.TRANS64 P0, [R0+URZ+0x50], R3 ;  /* 0x00005003000085a7 */ /* 0x000ea400080010ff */
[----:B--2---:R-:W-:Y:S05]  /*8820*/  @!P0 BRA `(.L_x_141) ;  /* 0xfffffffc00f08947 */ /* 0x004fea000383ffff */
[----:B------:R-:W-:Y:S05]  /*8830*/  BRA `(.L_x_27) ;  /* 0xffffff94004c7947 */ /* 0x000fea000383ffff */
.L_x_35:
[----:B-1----:R-:W-:-:S07]  /*8840*/  MOV R0, UR17 ;  /* 0x0000001100007c02 */ /* 0x002fce0008000f00 */
.L_x_142:
[----:B-1----:R1:W2:Y:S02]  /*8850*/  SYNCS.PHASECHK.TRANS64.TRYWAIT P0, [R0+URZ+0x50], R3 ;  /* 0x00005003000075a7 */ /* 0x0022a400080011ff */
[----:B--2---:R-:W-:Y:S05]  /*8860*/  @!P0 NANOSLEEP.SYNCS 0x989680 ;  /* 0x009896800000895d */ /* 0x004fea0003900000 */
[----:B------:R-:W2:Y:S02]  /*8870*/  @!P0 SYNCS.PHASECHK.TRANS64 P0, [R0+URZ+0x50], R3 ;  /* 0x00005003000085a7 */ /* 0x000ea400080010ff */
[----:B--2---:R-:W-:Y:S05]  /*8880*/  @!P0 BRA `(.L_x_142) ;  /* 0xfffffffc00f08947 */ /* 0x004fea000383ffff */
[----:B------:R-:W-:Y:S05]  /*8890*/  BRA `(.L_x_34) ;  /* 0xffffff9800107947 */ /* 0x000fea000383ffff */
.L_x_40:
[----:B-1----:R1:W2:Y:S02]  /*88a0*/  SYNCS.PHASECHK.TRANS64.TRYWAIT P0, [R3+URZ+0xe0], R0 ;  /* 0x0000e000030075a7 */ /* 0x0022a400080011ff */
[----:B--2---:R-:W-:Y:S05]  /*88b0*/  @!P0 NANOSLEEP.SYNCS 0x989680 ;  /* 0x009896800000895d */ /* 0x004fea0003900000 */
[----:B------:R-:W2:Y:S02]  /*88c0*/  @!P0 SYNCS.PHASECHK.TRANS64 P0, [R3+URZ+0xe0], R0 ;  /* 0x0000e000030085a7 */ /* 0x000ea400080010ff */
[----:B--2---:R-:W-:Y:S05]  /*88d0*/  @!P0 BRA `(.L_x_40) ;  /* 0xfffffffc00f08947 */ /* 0x004fea000383ffff */
[----:B------:R-:W-:Y:S05]  /*88e0*/  BRA `(.L_x_143) ;  /* 0xffffff9800b47947 */ /* 0x000fea000383ffff */
.L_x_44:
[----:B-1----:R-:W-:-:S07]  /*88f0*/  MOV R0, UR4 ;  /* 0x0000000400007c02 */ /* 0x002fce0008000f00 */
.L_x_144:
[----:B-1----:R1:W2:Y:S02]  /*8900*/  SYNCS.PHASECHK.TRANS64.TRYWAIT P0, [R0+URZ], R3 ;  /* 0x00000003000075a7 */ /* 0x0022a400080011ff */
[----:B--2---:R-:W-:Y:S05]  /*8910*/  @!P0 NANOSLEEP.SYNCS 0x989680 ;  /* 0x009896800000895d */ /* 0x004fea0003900000 */
[----:B------:R-:W2:Y:S02]  /*8920*/  @!P0 SYNCS.PHASECHK.TRANS64 P0, [R0+URZ], R3 ;  /* 0x00000003000085a7 */ /* 0x000ea400080010ff */
[----:B--2---:R-:W-:Y:S05]  /*8930*/  @!P0 BRA `(.L_x_144) ;  /* 0xfffffffc00f08947 */ /* 0x004fea000383ffff */
[----:B------:R-:W-:Y:S05]  /*8940*/  BRA `(.L_x_145) ;  /* 0xffffffa000607947 */ /* 0x000fea000383ffff */
.L_x_45:
[----:B------:R-:W-:-:S07]  /*8950*/  MOV R0, UR5 ;  /* 0x0000000500007c02 */ /* 0x000fce0008000f00 */
.L_x_146:
[----:B-1----:R1:W2:Y:S02]  /*8960*/  SYNCS.PHASECHK.TRANS64.TRYWAIT P0, [R0+URZ], R3 ;  /* 0x00000003000075a7 */ /* 0x0022a400080011ff */
[----:B--2---:R-:W-:Y:S05]  /*8970*/  @!P0 NANOSLEEP.SYNCS 0x989680 ;  /* 0x009896800000895d */ /* 0x004fea0003900000 */
[----:B------:R-:W2:Y:S02]  /*8980*/  @!P0 SYNCS.PHASECHK.TRANS64 P0, [R0+URZ], R3 ;  /* 0x00000003000085a7 */ /* 0x000ea400080010ff */
[----:B--2---:R-:W-:Y:S05]  /*8990*/  @!P0 BRA `(.L_x_146) ;  /* 0xfffffffc00f08947 */ /* 0x004fea000383ffff */
[----:B------:R-:W-:Y:S05]  /*89a0*/  BRA `(.L_x_147) ;  /* 0xffffffa0006c7947 */ /* 0x000fea000383ffff */
.L_x_46:
[----:B------:R-:W-:-:S07]  /*89b0*/  MOV R0, UR5 ;  /* 0x0000000500007c02 */ /* 0x000fce0008000f00 */
.L_x_148:
[----:B-1----:R1:W2:Y:S02]  /*89c0*/  SYNCS.PHASECHK.TRANS64.TRYWAIT P0, [R0+URZ], R3 ;  /* 0x00000003000075a7 */ /* 0x0022a400080011ff */
[----:B--2---:R-:W-:Y:S05]  /*89d0*/  @!P0 NANOSLEEP.SYNCS 0x989680 ;  /* 0x009896800000895d */ /* 0x004fea0003900000 */
[----:B------:R-:W2:Y:S02]  /*89e0*/  @!P0 SYNCS.PHASECHK.TRANS64 P0, [R0+URZ], R3 ;  /* 0x00000003000085a7 */ /* 0x000ea400080010ff */
[----:B--2---:R-:W-:Y:S05]  /*89f0*/  @!P0 BRA `(.L_x_148) ;  /* 0xfffffffc00f08947 */ /* 0x004fea000383ffff */
[----:B------:R-:W-:Y:S05]  /*8a00*/  BRA `(.L_x_149) ;  /* 0xffffffa000787947 */ /* 0x000fea000383ffff */
.L_x_47:
[----:B------:R-:W-:-:S07]  /*8a10*/  MOV R0, UR5 ;  /* 0x0000000500007c02 */ /* 0x000fce0008000f00 */
.L_x_150:
[----:B-1----:R1:W2:Y:S02]  /*8a20*/  SYNCS.PHASECHK.TRANS64.TRYWAIT P0, [R0+URZ], R3 ;  /* 0x00000003000075a7 */ /* 0x0022a400080011ff */
[----:B--2---:R-:W-:Y:S05]  /*8a30*/  @!P0 NANOSLEEP.SYNCS 0x989680 ;  /* 0x009896800000895d */ /* 0x004fea0003900000 */
[----:B------:R-:W2:Y:S02]  /*8a40*/  @!P0 SYNCS.PHASECHK.TRANS64 P0, [R0+URZ], R3 ;  /* 0x00000003000085a7 */ /* 0x000ea400080010ff */
[----:B--2---:R-:W-:Y:S05]  /*8a50*/  @!P0 BRA `(.L_x_150) ;  /* 0xfffffffc00f08947 */ /* 0x004fea000383ffff */
[----:B------:R-:W-:Y:S05]  /*8a60*/  BRA `(.L_x_151) ;  /* 0xffffffa000847947 */ /* 0x000fea000383ffff */
.L_x_48:
[----:B------:R-:W-:-:S07]  /*8a70*/  MOV R0, UR5 ;  /* 0x0000000500007c02 */ /* 0x000fce0008000f00 */
.L_x_152:
[----:B-1----:R1:W2:Y:S02]  /*8a80*/  SYNCS.PHASECHK.TRANS64.TRYWAIT P0, [R0+URZ], R3 ;  /* 0x00000003000075a7 */ /* 0x0022a400080011ff */
[----:B--2---:R-:W-:Y:S05]  /*8a90*/  @!P0 NANOSLEEP.SYNCS 0x989680 ;  /* 0x009896800000895d */ /* 0x004fea0003900000 */
[----:B------:R-:W2:Y:S02]  /*8aa0*/  @!P0 SYNCS.PHASECHK.TRANS64 P0, [R0+URZ], R3 ;  /* 0x00000003000085a7 */ /* 0x000ea400080010ff */
[----:B--2---:R-:W-:Y:S05]  /*8ab0*/  @!P0 BRA `(.L_x_152) ;  /* 0xfffffffc00f08947 */ /* 0x004fea000383ffff */
[----:B------:R-:W-:Y:S05]  /*8ac0*/  BRA `(.L_x_153) ;  /* 0xffffffa000907947 */ /* 0x000fea000383ffff */
.L_x_49:
[----:B------:R-:W-:-:S07]  /*8ad0*/  MOV R0, UR5 ;  /* 0x0000000500007c02 */ /* 0x000fce0008000f00 */
.L_x_154:
[----:B-1----:R1:W2:Y:S02]  /*8ae0*/  SYNCS.PHASECHK.TRANS64.TRYWAIT P0, [R0+URZ], R3 ;  /* 0x00000003000075a7 */ /* 0x0022a400080011ff */
[----:B--2---:R-:W-:Y:S05]  /*8af0*/  @!P0 NANOSLEEP.SYNCS 0x989680 ;  /* 0x009896800000895d */ /* 0x004fea0003900000 */
[----:B------:R-:W2:Y:S02]  /*8b00*/  @!P0 SYNCS.PHASECHK.TRANS64 P0, [R0+URZ], R3 ;  /* 0x00000003000085a7 */ /* 0x000ea400080010ff */
[----:B--2---:R-:W-:Y:S05]  /*8b10*/  @!P0 BRA `(.L_x_154) ;  /* 0xfffffffc00f08947 */ /* 0x004fea000383ffff */
[----:B------:R-:W-:Y:S05]  /*8b20*/  BRA `(.L_x_155) ;  /* 0xffffffa0009c7947 */ /* 0x000fea000383ffff */
.L_x_50:
[----:B------:R-:W-:-:S07]  /*8b30*/  MOV R0, UR5 ;  /* 0x0000000500007c02 */ /* 0x000fce0008000f00 */
.L_x_156:
[----:B-1----:R1:W2:Y:S02]  /*8b40*/  SYNCS.PHASECHK.TRANS64.TRYWAIT P0, [R0+URZ], R3 ;  /* 0x00000003000075a7 */ /* 0x0022a400080011ff */
[----:B--2---:R-:W-:Y:S05]  /*8b50*/  @!P0 NANOSLEEP.SYNCS 0x989680 ;  /* 0x009896800000895d */ /* 0x004fea0003900000 */
[----:B------:R-:W2:Y:S02]  /*8b60*/  @!P0 SYNCS.PHASECHK.TRANS64 P0, [R0+URZ], R3 ;  /* 0x00000003000085a7 */ /* 0x000ea400080010ff */
[----:B--2---:R-:W-:Y:S05]  /*8b70*/  @!P0 BRA `(.L_x_156) ;  /* 0xfffffffc00f08947 */ /* 0x004fea000383ffff */
[----:B------:R-:W-:Y:S05]  /*8b80*/  BRA `(.L_x_157) ;  /* 0xffffffa000a87947 */ /* 0x000fea000383ffff */
.L_x_51:
[----:B------:R-:W-:-:S07]  /*8b90*/  MOV R0, UR5 ;  /* 0x0000000500007c02 */ /* 0x000fce0008000f00 */
.L_x_158:
[----:B-1----:R1:W2:Y:S02]  /*8ba0*/  SYNCS.PHASECHK.TRANS64.TRYWAIT P0, [R0+URZ], R3 ;  /* 0x00000003000075a7 */ /* 0x0022a400080011ff */
[----:B--2---:R-:W-:Y:S05]  /*8bb0*/  @!P0 NANOSLEEP.SYNCS 0x989680 ;  /* 0x009896800000895d */ /* 0x004fea0003900000 */
[----:B------:R-:W2:Y:S02]  /*8bc0*/  @!P0 SYNCS.PHASECHK.TRANS64 P0, [R0+URZ], R3 ;  /* 0x00000003000085a7 */ /* 0x000ea400080010ff */
[----:B--2---:R-:W-:Y:S05]  /*8bd0*/  @!P0 BRA `(.L_x_158) ;  /* 0xfffffffc00f08947 */ /* 0x004fea000383ffff */
[----:B------:R-:W-:Y:S05]  /*8be0*/  BRA `(.L_x_159) ;  /* 0xffffffa000b47947 */ /* 0x000fea000383ffff */
.L_x_52:
[----:B------:R-:W-:-:S07]  /*8bf0*/  MOV R0, UR5 ;  /* 0x0000000500007c02 */ /* 0x000fce0008000f00 */
.L_x_160:
[----:B-1----:R1:W2:Y:S02]  /*8c00*/  SYNCS.PHASECHK.TRANS64.TRYWAIT P0, [R0+URZ], R3 ;  /* 0x00000003000075a7 */ /* 0x0022a400080011ff */
[----:B--2---:R-:W-:Y:S05]  /*8c10*/  @!P0 NANOSLEEP.SYNCS 0x989680 ;  /* 0x009896800000895d */ /* 0x004fea0003900000 */
[----:B------:R-:W2:Y:S02]  /*8c20*/  @!P0 SYNCS.PHASECHK.TRANS64 P0, [R0+URZ], R3 ;  /* 0x00000003000085a7 */ /* 0x000ea400080010ff */
[----:B--2---:R-:W-:Y:S05]  /*8c30*/  @!P0 BRA `(.L_x_160) ;  /* 0xfffffffc00f08947 */ /* 0x004fea000383ffff */
[----:B------:R-:W-:Y:S05]  /*8c40*/  BRA `(.L_x_161) ;  /* 0xffffffa000c07947 */ /* 0x000fea000383ffff */
.L_x_55:
[----:B-1----:R1:W2:Y:S02]  /*8c50*/  SYNCS.PHASECHK.TRANS64.TRYWAIT P0, [R0+URZ+0x140], R5 ;  /* 0x00014005000075a7 */ /* 0x0022a400080011ff */
[----:B--2---:R-:W-:Y:S05]  /*8c60*/  @!P0 NANOSLEEP.SYNCS 0x989680 ;  /* 0x009896800000895d */ /* 0x004fea0003900000 */
[----:B------:R-:W2:Y:S02]  /*8c70*/  @!P0 SYNCS.PHASECHK.TRANS64 P0, [R0+URZ+0x140], R5 ;  /* 0x00014005000085a7 */ /* 0x000ea400080010ff */
[----:B--2---:R-:W-:Y:S05]  /*8c80*/  @!P0 BRA `(.L_x_55) ;  /* 0xfffffffc00f08947 */ /* 0x004fea000383ffff */
[----:B------:R-:W-:Y:S05]  /*8c90*/  BRA `(.L_x_162) ;  /* 0xffffffa400247947 */ /* 0x000fea000383ffff */
.L_x_56:
[----:B------:R-:W-:-:S07]  /*8ca0*/  MOV R0, UR4 ;  /* 0x0000000400007c02 */ /* 0x000fce0008000f00 */
.L_x_163:
[----:B-1----:R1:W2:Y:S02]  /*8cb0*/  SYNCS.PHASECHK.TRANS64.TRYWAIT P0, [R0+URZ+0xf0], R7 ;  /* 0x0000f007000075a7 */ /* 0x0022a400080011ff */
[----:B--2---:R-:W-:Y:S05]  /*8cc0*/  @!P0 NANOSLEEP.SYNCS 0x989680 ;  /* 0x009896800000895d */ /* 0x004fea0003900000 */
[----:B------:R-:W2:Y:S02]  /*8cd0*/  @!P0 SYNCS.PHASECHK.TRANS64 P0, [R0+URZ+0xf0], R7 ;  /* 0x0000f007000085a7 */ /* 0x000ea400080010ff */
[----:B--2---:R-:W-:Y:S05]  /*8ce0*/  @!P0 BRA `(.L_x_163) ;  /* 0xfffffffc00f08947 */ /* 0x004fea000383ffff */
[----:B------:R-:W-:Y:S05]  /*8cf0*/  BRA `(.L_x_164) ;  /* 0xffffffa400347947 */ /* 0x000fea000383ffff */
.L_x_57:
[----:B-1----:R1:W2:Y:S02]  /*8d00*/  SYNCS.PHASECHK.TRANS64.TRYWAIT P1, [R0+URZ+0xe0], R5 ;  /* 0x0000e005000075a7 */ /* 0x0022a400080211ff */
[----:B--2---:R-:W-:Y:S05]  /*8d10*/  @!P1 NANOSLEEP.SYNCS 0x989680 ;  /* 0x009896800000995d */ /* 0x004fea0003900000 */
[----:B------:R-:W2:Y:S02]  /*8d20*/  @!P1 SYNCS.PHASECHK.TRANS64 P1, [R0+URZ+0xe0], R5 ;  /* 0x0000e005000095a7 */ /* 0x000ea400080210ff */
[----:B--2---:R-:W-:Y:S05]  /*8d30*/  @!P1 BRA `(.L_x_57) ;  /* 0xfffffffc00f09947 */ /* 0x004fea000383ffff */
[----:B------:R-:W-:Y:S05]  /*8d40*/  BRA `(.L_x_165) ;  /* 0xffffffa400647947 */ /* 0x000fea000383ffff */
.L_x_60:
[----:B------:R-:W-:-:S07]  /*8d50*/  MOV R0, UR4 ;  /* 0x0000000400007c02 */ /* 0x000fce0008000f00 */
.L_x_166:
[----:B-1----:R1:W2:Y:S02]  /*8d60*/  SYNCS.PHASECHK.TRANS64.TRYWAIT P0, [R0+URZ+0xf0], R3 ;  /* 0x0000f003000075a7 */ /* 0x0022a400080011ff */
[----:B--2---:R-:W-:Y:S05]  /*8d70*/  @!P0 NANOSLEEP.SYNCS 0x989680 ;  /* 0x009896800000895d */ /* 0x004fea0003900000 */
[----:B------:R-:W2:Y:S02]  /*8d80*/  @!P0 SYNCS.PHASECHK.TRANS64 P0, [R0+URZ+0xf0], R3 ;  /* 0x0000f003000085a7 */ /* 0x000ea400080010ff */
[----:B--2---:R-:W-:Y:S05]  /*8d90*/  @!P0 BRA `(.L_x_166) ;  /* 0xfffffffc00f08947 */ /* 0x004fea000383ffff */
[----:B------:R-:W-:Y:S05]  /*8da0*/  BRA `(.L_x_59) ;  /* 0xffffffa400b87947 */ /* 0x000fea000383ffff */
.L_x_69:
[----:B-1----:R-:W-:-:S04]  /*8db0*/  MOV R5, UR5 ;  /* 0x0000000500057c02 */ /* 0x002fc80008000f00 */
[----:B------:R1:W2:Y:S03]  /*8dc0*/  SYNCS.PHASECHK.TRANS64.TRYWAIT P0, [R5+URZ+0x8], R6 ;  /* 0x00000806050075a7 */ /* 0x0002a600080011ff */
[----:B--2---:R-:W-:Y:S05]  /*8dd0*/  @!P0 NANOSLEEP.SYNCS 0x989680 ;  /* 0x009896800000895d */ /* 0x004fea0003900000 */
[----:B------:R-:W2:Y:S02]  /*8de0*/  @!P0 SYNCS.PHASECHK.TRANS64 P0, [R5+URZ+0x8], R6 ;  /* 0x00000806050085a7 */ /* 0x000ea400080010ff */
[----:B--2---:R-:W-:Y:S05]  /*8df0*/  @!P0 BRA `(.L_x_69) ;  /* 0xfffffffc00ec8947 */ /* 0x004fea000383ffff */
[----:B------:R-:W-:Y:S05]  /*8e00*/  BRA `(.L_x_68) ;  /* 0xffffffa800707947 */ /* 0x000fea000383ffff */
.L_x_71:
[----:B------:R-:W-:Y:S01]  /*8e10*/  BSSY B0, `(.L_x_167) ;  /* 0x0000006000007945 */ /* 0x000fe20003800000 */
[----:B------:R-:W-:-:S07]  /*8e20*/  MOV R15, 0xffffffff ;  /* 0xffffffff000f7802 */ /* 0x000fce0000000f00 */
[----:B-1---5:R-:W-:Y:S05]  /*8e30*/  WARPSYNC.COLLECTIVE R15, `(.L_x_168) ;  /* 0x000000000f0c7348 */ /* 0x022fea0003c00000 */
[----:B------:R-:W-:Y:S02]  /*8e40*/  ELECT P6, UR79, PT ;  /* 0x00000000004f782f */ /* 0x000fe400038c0000 */
[----:B------:R-:W-:Y:S01]  /*8e50*/  MOV R14, UR79 ;  /* 0x0000004f000e7c02 */ /* 0x000fe20008000f00 */
[----:B-1---5:R-:W-:Y:S10]  /*8e60*/  ENDCOLLECTIVE ;  /* 0x000000000000791b */ /* 0x022ff40003800000 */
.L_x_168:
[----:B------:R-:W-:Y:S05]  /*8e70*/  BSYNC B0 ;  /* 0x0000000000007941 */ /* 0x000fea0003800000 */
.L_x_167:
[----:B------:R-:W-:Y:S01]  /*8e80*/  PLOP3.LUT P0, PT, P6, PT, PT, 0x80, 0x8 ;  /* 0x000000000008781c */ /* 0x000fe2000370f070 */
[----:B------:R-:W-:-:S12]  /*8e90*/  BRA `(.L_x_169) ;  /* 0xffffffa8009c7947 */ /* 0x000fd8000383ffff */
.L_x_73:
[----:B-1----:R-:W-:-:S04]  /*8ea0*/  MOV R3, UR5 ;  /* 0x0000000500037c02 */ /* 0x002fc80008000f00 */
[----:B------:R1:W2:Y:S03]  /*8eb0*/  SYNCS.PHASECHK.TRANS64.TRYWAIT P0, [R3+URZ+0x8], R4 ;  /* 0x00000804030075a7 */ /* 0x0002a600080011ff */
[----:B--2---:R-:W-:Y:S05]  /*8ec0*/  @!P0 NANOSLEEP.SYNCS 0x989680 ;  /* 0x009896800000895d */ /* 0x004fea0003900000 */
[----:B------:R-:W2:Y:S02]  /*8ed0*/  @!P0 SYNCS.PHASECHK.TRANS64 P0, [R3+URZ+0x8], R4 ;  /* 0x00000804030085a7 */ /* 0x000ea400080010ff */
[----:B--2---:R-:W-:Y:S05]  /*8ee0*/  @!P0 BRA `(.L_x_73) ;  /* 0xfffffffc00ec8947 */ /* 0x004fea000383ffff */
[----:B------:R-:W-:Y:S05]  /*8ef0*/  BRA `(.L_x_72) ;  /* 0xffffffa800a07947 */ /* 0x000fea000383ffff */
.L_x_74:
[----:B-1----:R1:W2:Y:S02]  /*8f00*/  SYNCS.PHASECHK.TRANS64.TRYWAIT P0, [R0+URZ+0xe0], R5 ;  /* 0x0000e005000075a7 */ /* 0x0022a400080011ff */
[----:B--2---:R-:W-:Y:S05]  /*8f10*/  @!P0 NANOSLEEP.SYNCS 0x989680 ;  /* 0x009896800000895d */ /* 0x004fea0003900000 */
[----:B------:R-:W2:Y:S02]  /*8f20*/  @!P0 SYNCS.PHASECHK.TRANS64 P0, [R0+URZ+0xe0], R5 ;  /* 0x0000e005000085a7 */ /* 0x000ea400080010ff */
[----:B--2---:R-:W-:Y:S05]  /*8f30*/  @!P0 BRA `(.L_x_74) ;  /* 0xfffffffc00f08947 */ /* 0x004fea000383ffff */
[----:B------:R-:W-:Y:S05]  /*8f40*/  BRA `(.L_x_170) ;  /* 0xffffffac008c7947 */ /* 0x000fea000383ffff */
.L_x_76:
[----:B------:R-:W-:-:S07]  /*8f50*/  MOV R0, UR31 ;  /* 0x0000001f00007c02 */ /* 0x000fce0008000f00 */
.L_x_171:
[----:B-1----:R1:W2:Y:S02]  /*8f60*/  SYNCS.PHASECHK.TRANS64.TRYWAIT P0, [R0+URZ+0x120], R5 ;  /* 0x00012005000075a7 */ /* 0x0022a400080011ff */
[----:B--2---:R-:W-:Y:S05]  /*8f70*/  @!P0 NANOSLEEP.SYNCS 0x989680 ;  /* 0x009896800000895d */ /* 0x004fea0003900000 */
[----:B------:R-:W2:Y:S02]  /*8f80*/  @!P0 SYNCS.PHASECHK.TRANS64 P0, [R0+URZ+0x120], R5 ;  /* 0x00012005000085a7 */ /* 0x000ea400080010ff */
[----:B--2---:R-:W-:Y:S05]  /*8f90*/  @!P0 BRA `(.L_x_171) ;  /* 0xfffffffc00f08947 */ /* 0x004fea000383ffff */
[----:B------:R-:W-:Y:S05]  /*8fa0*/  BRA `(.L_x_172) ;  /* 0xffffffac00d87947 */ /* 0x000fea000383ffff */
.L_x_79:
[----:B------:R-:W-:Y:S07]  /*8fb0*/  MOV R0, UR5 ;  /* 0x0000000500007c02 */ /* 0x000fee0008000f00 */
.L_x_173:
[----:B-1----:R1:W2:Y:S02]  /*8fc0*/  SYNCS.PHASECHK.TRANS64.TRYWAIT P0, [R0+URZ], R5 ;  /* 0x00000005000075a7 */ /* 0x0022a400080011ff */
[----:B--2---:R-:W-:Y:S05]  /*8fd0*/  @!P0 NANOSLEEP.SYNCS 0x989680 ;  /* 0x009896800000895d */ /* 0x004fea0003900000 */
[----:B------:R-:W2:Y:S02]  /*8fe0*/  @!P0 SYNCS.PHASECHK.TRANS64 P0, [R0+URZ], R5 ;  /* 0x00000005000085a7 */ /* 0x000ea400080010ff */
[----:B--2---:R-:W-:Y:S05]  /*8ff0*/  @!P0 BRA `(.L_x_173) ;  /* 0xfffffffc00f08947 */ /* 0x004fea000383ffff */
[----:B------:R-:W-:Y:S05]  /*9000*/  BRA `(.L_x_78) ;  /* 0xffffffac00ec7947 */ /* 0x000fea000383ffff */
.L_x_83:
[----:B-1----:R-:W-:-:S07]  /*9010*/  MOV R0, UR4 ;  /* 0x0000000400007c02 */ /* 0x002fce0008000f00 */
.L_x_174:
[----:B-1----:R1:W2:Y:S02]  /*9020*/  SYNCS.PHASECHK.TRANS64.TRYWAIT P0, [R0+URZ], R3 ;  /* 0x00000003000075a7 */ /* 0x0022a400080011ff */
[----:B--2---:R-:W-:Y:S05]  /*9030*/  @!P0 NANOSLEEP.SYNCS 0x989680 ;  /* 0x009896800000895d */ /* 0x004fea0003900000 */
[----:B------:R-:W2:Y:S02]  /*9040*/  @!P0 SYNCS.PHASECHK.TRANS64 P0, [R0+URZ], R3 ;  /* 0x00000003000085a7 */ /* 0x000ea400080010ff */
[----:B--2---:R-:W-:Y:S05]  /*9050*/  @!P0 BRA `(.L_x_174) ;  /* 0xfffffffc00f08947 */ /* 0x004fea000383ffff */
[----:B------:R-:W-:Y:S05]  /*9060*/  BRA `(.L_x_175) ;  /* 0xffffffb000e07947 */ /* 0x000fea000383ffff */
.L_x_84:
[----:B------:R-:W-:-:S07]  /*9070*/  MOV R0, UR5 ;  /* 0x0000000500007c02 */ /* 0x000fce0008000f00 */
.L_x_176:
[----:B-1----:R1:W2:Y:S02]  /*9080*/  SYNCS.PHASECHK.TRANS64.TRYWAIT P0, [R0+URZ], R3 ;  /* 0x00000003000075a7 */ /* 0x0022a400080011ff */
[----:B--2---:R-:W-:Y:S05]  /*9090*/  @!P0 NANOSLEEP.SYNCS 0x989680 ;  /* 0x009896800000895d */ /* 0x004fea0003900000 */
[----:B------:R-:W2:Y:S02]  /*90a0*/  @!P0 SYNCS.PHASECHK.TRANS64 P0, [R0+URZ], R3 ;  /* 0x00000003000085a7 */ /* 0x000ea400080010ff */
[----:B--2---:R-:W-:Y:S05]  /*90b0*/  @!P0 BRA `(.L_x_176) ;  /* 0xfffffffc00f08947 */ /* 0x004fea000383ffff */
[----:B------:R-:W-:Y:S05]  /*90c0*/  BRA `(.L_x_177) ;  /* 0xffffffb000ec7947 */ /* 0x000fea000383ffff */
.L_x_85:
[----:B------:R-:W-:-:S07]  /*90d0*/  MOV R0, UR5 ;  /* 0x0000000500007c02 */ /* 0x000fce0008000f00 */
.L_x_178:
[----:B-1----:R1:W2:Y:S02]  /*90e0*/  SYNCS.PHASECHK.TRANS64.TRYWAIT P0, [R0+URZ], R3 ;  /* 0x00000003000075a7 */ /* 0x0022a400080011ff */
[----:B--2---:R-:W-:Y:S05]  /*90f0*/  @!P0 NANOSLEEP.SYNCS 0x989680 ;  /* 0x009896800000895d */ /* 0x004fea0003900000 */
[----:B------:R-:W2:Y:S02]  /*9100*/  @!P0 SYNCS.PHASECHK.TRANS64 P0, [R0+URZ], R3 ;  /* 0x00000003000085a7 */ /* 0x000ea400080010ff */
[----:B--2---:R-:W-:Y:S05]  /*9110*/  @!P0 BRA `(.L_x_178) ;  /* 0xfffffffc00f08947 */ /* 0x004fea000383ffff */
[----:B------:R-:W-:Y:S05]  /*9120*/  BRA `(.L_x_179) ;  /* 0xffffffb000f87947 */ /* 0x000fea000383ffff */
.L_x_88:
[----:B------:R-:W-:-:S07]  /*9130*/  MOV R0, UR26 ;  /* 0x0000001a00007c02 */ /* 0x000fce0008000f00 */
.L_x_180:
[----:B-1----:R1:W2:Y:S02]  /*9140*/  SYNCS.PHASECHK.TRANS64.TRYWAIT P1, [R0+URZ+0x160], R3 ;  /* 0x00016003000075a7 */ /* 0x0022a400080211ff */
[----:B--2---:R-:W-:Y:S05]  /*9150*/  @!P1 NANOSLEEP.SYNCS 0x989680 ;  /* 0x009896800000995d */ /* 0x004fea0003900000 */
[----:B------:R-:W2:Y:S02]  /*9160*/  @!P1 SYNCS.PHASECHK.TRANS64 P1, [R0+URZ+0x160], R3 ;  /* 0x00016003000095a7 */ /* 0x000ea400080210ff */
[----:B--2---:R-:W-:Y:S05]  /*9170*/  @!P1 BRA `(.L_x_180) ;  /* 0xfffffffc00f09947 */ /* 0x004fea000383ffff */
[----:B------:R-:W-:Y:S05]  /*9180*/  BRA `(.L_x_181) ;  /* 0xffffffb400447947 */ /* 0x000fea000383ffff */
.L_x_93:
[----:B--2---:R2:W4:Y:S02]  /*9190*/  SYNCS.PHASECHK.TRANS64.TRYWAIT P0, [R12+URZ+0xe0], R9 ;  /* 0x0000e0090c0075a7 */ /* 0x00452400080011ff */
[----:B----4-:R-:W-:Y:S05]  /*91a0*/  @!P0 NANOSLEEP.SYNCS 0x989680 ;  /* 0x009896800000895d */ /* 0x010fea0003900000 */
[----:B------:R-:W4:Y:S02]  /*91b0*/  @!P0 SYNCS.PHASECHK.TRANS64 P0, [R12+URZ+0xe0], R9 ;  /* 0x0000e0090c0085a7 */ /* 0x000f2400080010ff */
[----:B----4-:R-:W-:Y:S05]  /*91c0*/  @!P0 BRA `(.L_x_93) ;  /* 0xfffffffc00f08947 */ /* 0x010fea000383ffff */
[----:B------:R-:W-:Y:S05]  /*91d0*/  BRA `(.L_x_182) ;  /* 0xffffffb800607947 */ /* 0x000fea000383ffff */
.L_x_96:
[----:B------:R-:W-:Y:S07]  /*91e0*/  MOV R0, UR24 ;  /* 0x0000001800007c02 */ /* 0x000fee0008000f00 */
.L_x_183:
[----:B--2---:R2:W3:Y:S02]  /*91f0*/  SYNCS.PHASECHK.TRANS64.TRYWAIT P2, [R0+URZ+0xd8], R9 ;  /* 0x0000d809000075a7 */ /* 0x0044e400080411ff */
[----:B---3--:R-:W-:Y:S05]  /*9200*/  @!P2 NANOSLEEP.SYNCS 0x989680 ;  /* 0x009896800000a95d */ /* 0x008fea0003900000 */
[----:B------:R-:W3:Y:S02]  /*9210*/  @!P2 SYNCS.PHASECHK.TRANS64 P2, [R0+URZ+0xd8], R9 ;  /* 0x0000d8090000a5a7 */ /* 0x000ee400080410ff */
[----:B---3--:R-:W-:Y:S05]  /*9220*/  @!P2 BRA `(.L_x_183) ;  /* 0xfffffffc00f0a947 */ /* 0x008fea000383ffff */
[----:B------:R-:W-:Y:S05]  /*9230*/  BRA `(.L_x_95) ;  /* 0xffffffbc00c47947 */ /* 0x000fea000383ffff */
.L_x_99:
[----:B------:R-:W-:Y:S07]  /*9240*/  MOV R0, UR4 ;  /* 0x0000000400007c02 */ /* 0x000fee0008000f00 */
.L_x_184:
[----:B--2---:R2:W3:Y:S02]  /*9250*/  SYNCS.PHASECHK.TRANS64.TRYWAIT P0, [R0+URZ+0xb8], R9 ;  /* 0x0000b809000075a7 */ /* 0x0044e400080011ff */
[----:B---3--:R-:W-:Y:S05]  /*9260*/  @!P0 NANOSLEEP.SYNCS 0x989680 ;  /* 0x009896800000895d */ /* 0x008fea0003900000 */
[----:B------:R-:W3:Y:S02]  /*9270*/  @!P0 SYNCS.PHASECHK.TRANS64 P0, [R0+URZ+0xb8], R9 ;  /* 0x0000b809000085a7 */ /* 0x000ee400080010ff */
[----:B---3--:R-:W-:Y:S05]  /*9280*/  @!P0 BRA `(.L_x_184) ;  /* 0xfffffffc00f08947 */ /* 0x008fea000383ffff */
[----:B------:R-:W-:Y:S05]  /*9290*/  BRA `(.L_x_185) ;  /* 0xffffffc000247947 */ /* 0x000fea000383ffff */
.L_x_100:
[----:B------:R-:W-:Y:S07]  /*92a0*/  MOV R9, UR5 ;  /* 0x0000000500097c02 */ /* 0x000fee0008000f00 */
.L_x_186:
[----:B--2---:R2:W3:Y:S02]  /*92b0*/  SYNCS.PHASECHK.TRANS64.TRYWAIT P0, [R9+URZ+0xb8], R0 ;  /* 0x0000b800090075a7 */ /* 0x0044e400080011ff */
[----:B---3--:R-:W-:Y:S05]  /*92c0*/  @!P0 NANOSLEEP.SYNCS 0x989680 ;  /* 0x009896800000895d */ /* 0x008fea0003900000 */
[----:B------:R-:W3:Y:S02]  /*92d0*/  @!P0 SYNCS.PHASECHK.TRANS64 P0, [R9+URZ+0xb8], R0 ;  /* 0x0000b800090085a7 */ /* 0x000ee400080010ff */
[----:B---3--:R-:W-:Y:S05]  /*92e0*/  @!P0 BRA `(.L_x_186) ;  /* 0xfffffffc00f08947 */ /* 0x008fea000383ffff */
[----:B------:R-:W-:Y:S05]  /*92f0*/  BRA `(.L_x_187) ;  /* 0xffffffc000847947 */ /* 0x000fea000383ffff */
.L_x_102:
[----:B------:R-:W-:-:S07]  /*9300*/  MOV R0, UR4 ;  /* 0x0000000400007c02 */ /* 0x000fce0008000f00 */
.L_x_188:
[----:B--2---:R2:W3:Y:S02]  /*9310*/  SYNCS.PHASECHK.TRANS64.TRYWAIT P0, [R0+URZ], R3 ;  /* 0x00000003000075a7 */ /* 0x0044e400080011ff */
[----:B---3--:R-:W-:Y:S05]  /*9320*/  @!P0 NANOSLEEP.SYNCS 0x989680 ;  /* 0x009896800000895d */ /* 0x008fea0003900000 */
[----:B------:R-:W3:Y:S02]  /*9330*/  @!P0 SYNCS.PHASECHK.TRANS64 P0, [R0+URZ], R3 ;  /* 0x00000003000085a7 */ /* 0x000ee400080010ff */
[----:B---3--:R-:W-:Y:S05]  /*9340*/  @!P0 BRA `(.L_x_188) ;  /* 0xfffffffc00f08947 */ /* 0x008fea000383ffff */
[----:B------:R-:W-:Y:S05]  /*9350*/  BRA `(.L_x_189) ;  /* 0xffffffc400187947 */ /* 0x000fea000383ffff */
.L_x_103:
[----:B------:R-:W-:-:S07]  /*9360*/  MOV R0, UR5 ;  /* 0x0000000500007c02 */ /* 0x000fce0008000f00 */
.L_x_190:
[----:B--2---:R2:W3:Y:S02]  /*9370*/  SYNCS.PHASECHK.TRANS64.TRYWAIT P0, [R0+URZ], R3 ;  /* 0x00000003000075a7 */ /* 0x0044e400080011ff */
[----:B---3--:R-:W-:Y:S05]  /*9380*/  @!P0 NANOSLEEP.SYNCS 0x989680 ;  /* 0x009896800000895d */ /* 0x008fea0003900000 */
[----:B------:R-:W3:Y:S02]  /*9390*/  @!P0 SYNCS.PHASECHK.TRANS64 P0, [R0+URZ], R3 ;  /* 0x00000003000085a7 */ /* 0x000ee400080010ff */
[----:B---3--:R-:W-:Y:S05]  /*93a0*/  @!P0 BRA `(.L_x_190) ;  /* 0xfffffffc00f08947 */ /* 0x008fea000383ffff */
[----:B------:R-:W-:Y:S05]  /*93b0*/  BRA `(.L_x_191) ;  /* 0xffffffc400247947 */ /* 0x000fea000383ffff */
.L_x_105:
[----:B-1----:R1:W2:Y:S02]  /*93c0*/  SYNCS.PHASECHK.TRANS64.TRYWAIT P0, [R3+URZ+0xe0], R0 ;  /* 0x0000e000030075a7 */ /* 0x0022a400080011ff */
[----:B--2---:R-:W-:Y:S05]  /*93d0*/  @!P0 NANOSLEEP.SYNCS 0x989680 ;  /* 0x009896800000895d */ /* 0x004fea0003900000 */
[----:B------:R-:W2:Y:S02]  /*93e0*/  @!P0 SYNCS.PHASECHK.TRANS64 P0, [R3+URZ+0xe0], R0 ;  /* 0x0000e000030085a7 */ /* 0x000ea400080010ff */
[----:B--2---:R-:W-:Y:S05]  /*93f0*/  @!P0 BRA `(.L_x_105) ;  /* 0xfffffffc00f08947 */ /* 0x004fea000383ffff */
[----:B------:R-:W-:Y:S05]  /*9400*/  BRA `(.L_x_192) ;  /* 0xffffffc8000c7947 */ /* 0x000fea000383ffff */
.L_x_115:
[----:B-1----:R1:W2:Y:S02]  /*9410*/  SYNCS.PHASECHK.TRANS64.TRYWAIT P1, [R0+URZ+0xa0], R3 ;  /* 0x0000a003000075a7 */ /* 0x0022a400080211ff */
[----:B--2---:R-:W-:Y:S05]  /*9420*/  @!P1 NANOSLEEP.SYNCS 0x989680 ;  /* 0x009896800000995d */ /* 0x004fea0003900000 */
[----:B------:R-:W2:Y:S02]  /*9430*/  @!P1 SYNCS.PHASECHK.TRANS64 P1, [R0+URZ+0xa0], R3 ;  /* 0x0000a003000095a7 */ /* 0x000ea400080210ff */
[----:B--2---:R-:W-:Y:S05]  /*9440*/  @!P1 BRA `(.L_x_115) ;  /* 0xfffffffc00f09947 */ /* 0x004fea000383ffff */
[----:B------:R-:W-:Y:S05]  /*9450*/  BRA `(.L_x_114) ;  /* 0xffffffd400a47947 */ /* 0x000fea000383ffff */
.L_x_117:
[----:B-1----:R1:W4:Y:S02]  /*9460*/  SYNCS.PHASECHK.TRANS64.TRYWAIT P0, [R89+URZ+0x100], R2 ;  /* 0x00010002590075a7 */ /* 0x00232400080011ff */
[----:B----4-:R-:W-:Y:S05]  /*9470*/  @!P0 NANOSLEEP.SYNCS 0x989680 ;  /* 0x009896800000895d */ /* 0x010fea0003900000 */
[----:B------:R-:W4:Y:S02]  /*9480*/  @!P0 SYNCS.PHASECHK.TRANS64 P0, [R89+URZ+0x100], R2 ;  /* 0x00010002590085a7 */ /* 0x000f2400080010ff */
[----:B----4-:R-:W-:Y:S05]  /*9490*/  @!P0 BRA `(.L_x_117) ;  /* 0xfffffffc00f08947 */ /* 0x010fea000383ffff */
[----:B------:R-:W-:Y:S05]  /*94a0*/  BRA `(.L_x_116) ;  /* 0xffffffd400dc7947 */ /* 0x000fea000383ffff */
.L_x_128:
[----:B---3--:R3:W4:Y:S02]  /*94b0*/  SYNCS.PHASECHK.TRANS64.TRYWAIT P0, [R3+URZ+0xa0], R4 ;  /* 0x0000a004030075a7 */ /* 0x00872400080011ff */
[----:B----4-:R-:W-:Y:S05]  /*94c0*/  @!P0 NANOSLEEP.SYNCS 0x989680 ;  /* 0x009896800000895d */ /* 0x010fea0003900000 */
[----:B------:R-:W4:Y:S02]  /*94d0*/  @!P0 SYNCS.PHASECHK.TRANS64 P0, [R3+URZ+0xa0], R4 ;  /* 0x0000a004030085a7 */ /* 0x000f2400080010ff */
[----:B----4-:R-:W-:Y:S05]  /*94e0*/  @!P0 BRA `(.L_x_128) ;  /* 0xfffffffc00f08947 */ /* 0x010fea000383ffff */
[----:B------:R-:W-:Y:S05]  /*94f0*/  BRA `(.L_x_127) ;  /* 0xffffffe000cc7947 */ /* 0x000fea000383ffff */
        .weak           $__internal_0_$__cuda_sm10x_tcgen05_guardrail_trap_col_being_dealloced_not_returned_by_alloc
        .type           $__internal_0_$__cuda_sm10x_tcgen05_guardrail_trap_col_being_dealloced_not_returned_by_alloc,@function
        .size           $__internal_0_$__cuda_sm10x_tcgen05_guardrail_trap_col_being_dealloced_not_returned_by_alloc,($__internal_1_$__cuda_sm10x_tcgen05_guardrail_trap_phase_invalid_during_alloc - $__internal_0_$__cuda_sm10x_tcgen05_guardrail_trap_col_being_dealloced_not_returned_by_alloc)
$__internal_0_$__cuda_sm10x_tcgen05_guardrail_trap_col_being_dealloced_not_returned_by_alloc:
[----:B------:R-:W-:Y:S05]  /*9500*/  BPT.TRAP 0x1 ;  /* 0x000000040000795c */ /* 0x000fea0000300000 */
[----:B------:R-:W-:-:S04]  /*9510*/  HFMA2 R3, -RZ, RZ, 0, 0 ;  /* 0x00000000ff037431 */ /* 0x000fc800000001ff */
[----:B------:R-:W-:Y:S05]  /*9520*/  RET.REL.NODEC R2 `(_ZN7cutlass13device_kernelINS_4gemm6kernel13GemmUniversalIN4cute5tupleIJiiiiEEENS1_10collective13CollectiveMmaINS1_35MainloopSm100TmaUmmaWarpSpecializedILi10ELi2ELi4ENS5_IJNS4_1CILi2EEESB_NSA_ILi1EEEEEEEENS5_IJNSA_ILi256EEENSA_ILi64EEESG_EEENS_10bfloat16_tENS5_IJlSC_lEEESI_SJ_NS4_8TiledMMAINS4_8MMA_AtomIJNS4_26SM100_MMA_F16BF16_2x1SM_SSISI_SI_fLi256ELi64ELNS4_4UMMA5MajorE0ELSO_0ELNSN_7ScaleInE0ELSP_0EEEEEENS4_6LayoutINS5_IJSC_SC_SC_EEENS5_IJNSA_ILi0EEESU_SU_EEEEENS5_IJNS4_10UnderscoreESX_SX_EEEEENS4_28SM100_TMA_2SM_LOAD_MULTICASTENS4_14ComposedLayoutINS4_7SwizzleILi3ELi4ELi3EEENS4_18smem_ptr_flag_bitsILi16EEENSS_INS5_IJNSA_ILi8EEESG_EEENS5_IJSG_SC_EEEEEEEvNS4_8identityENS4_18SM100_TMA_2SM_LOADES1A_vS1B_EENS_8epilogue10collective18CollectiveEpilogueINS1E_23Sm100TmaWarpSpecializedILi3ELi2ELi32ELb1ELb0EEEJNS5_IJNSA_ILi128EEESG_SG_EEENS5_IJNSS_IS1J_SC_EENSS_INSA_ILi32EEESC_EEEEESI_SJ_SI_SJ_NS1E_6fusion15FusionCallbacksIS1I_NS1P_17LinearCombinationISI_fSI_fLNS_15FloatRoundStyleE2EEES1K_S1O_JEEENS4_5SM1004TMEM4LOAD26SM100_TMEM_LOAD_32dp32b32xENS4_13SM90_TMA_LOADENS11_INS12_ILi2ELi4ELi3EEES15_NSS_INS5_IJS16_S1M_EEENS5_IJS1M_SC_EEEEEEENS4_39AutoVectorizingCopyWithAssumedAlignmentILi128EEENS4_14SM90_TMA_STOREES24_S26_S26_EEEvvEEEEvNT_6ParamsE) ;  /* 0xffffff6802b47950 */ /* 0x000fea0003c3ffff */
        .weak           $__internal_1_$__cuda_sm10x_tcgen05_guardrail_trap_phase_invalid_during_alloc
        .type           $__internal_1_$__cuda_sm10x_tcgen05_guardrail_trap_phase_invalid_during_alloc,@function
        .size           $__internal_1_$__cuda_sm10x_tcgen05_guardrail_trap_phase_invalid_during_alloc,($__internal_2_$__cuda_sm10x_tcgen05_guardrail_trap_unallocated_columns_being_dealloced - $__internal_1_$__cuda_sm10x_tcgen05_guardrail_trap_phase_invalid_during_alloc)
$__internal_1_$__cuda_sm10x_tcgen05_guardrail_trap_phase_invalid_during_alloc:
[----:B------:R-:W-:Y:S05]  /*9530*/  BPT.TRAP 0x1 ;  /* 0x000000040000795c */ /* 0x000fea0000300000 */
[----:B------:R-:W-:-:S04]  /*9540*/  MOV R5, 0x0 ;  /* 0x0000000000057802 */ /* 0x000fc80000000f00 */
[----:B------:R-:W-:Y:S05]  /*9550*/  RET.REL.NODEC R4 `(_ZN7cutlass13device_kernelINS_4gemm6kernel13GemmUniversalIN4cute5tupleIJiiiiEEENS1_10collective13CollectiveMmaINS1_35MainloopSm100TmaUmmaWarpSpecializedILi10ELi2ELi4ENS5_IJNS4_1CILi2EEESB_NSA_ILi1EEEEEEEENS5_IJNSA_ILi256EEENSA_ILi64EEESG_EEENS_10bfloat16_tENS5_IJlSC_lEEESI_SJ_NS4_8TiledMMAINS4_8MMA_AtomIJNS4_26SM100_MMA_F16BF16_2x1SM_SSISI_SI_fLi256ELi64ELNS4_4UMMA5MajorE0ELSO_0ELNSN_7ScaleInE0ELSP_0EEEEEENS4_6LayoutINS5_IJSC_SC_SC_EEENS5_IJNSA_ILi0EEESU_SU_EEEEENS5_IJNS4_10UnderscoreESX_SX_EEEEENS4_28SM100_TMA_2SM_LOAD_MULTICASTENS4_14ComposedLayoutINS4_7SwizzleILi3ELi4ELi3EEENS4_18smem_ptr_flag_bitsILi16EEENSS_INS5_IJNSA_ILi8EEESG_EEENS5_IJSG_SC_EEEEEEEvNS4_8identityENS4_18SM100_TMA_2SM_LOADES1A_vS1B_EENS_8epilogue10collective18CollectiveEpilogueINS1E_23Sm100TmaWarpSpecializedILi3ELi2ELi32ELb1ELb0EEEJNS5_IJNSA_ILi128EEESG_SG_EEENS5_IJNSS_IS1J_SC_EENSS_INSA_ILi32EEESC_EEEEESI_SJ_SI_SJ_NS1E_6fusion15FusionCallbacksIS1I_NS1P_17LinearCombinationISI_fSI_fLNS_15FloatRoundStyleE2EEES1K_S1O_JEEENS4_5SM1004TMEM4LOAD26SM100_TMEM_LOAD_32dp32b32xENS4_13SM90_TMA_LOADENS11_INS12_ILi2ELi4ELi3EEES15_NSS_INS5_IJS16_S1M_EEENS5_IJS1M_SC_EEEEEEENS4_39AutoVectorizingCopyWithAssumedAlignmentILi128EEENS4_14SM90_TMA_STOREES24_S26_S26_EEEvvEEEEvNT_6ParamsE) ;  /* 0xffffff6804a87950 */ /* 0x000fea0003c3ffff */
        .weak           $__internal_2_$__cuda_sm10x_tcgen05_guardrail_trap_unallocated_columns_being_dealloced
        .type           $__internal_2_$__cuda_sm10x_tcgen05_guardrail_trap_unallocated_columns_being_dealloced,@function
        .size           $__internal_2_$__cuda_sm10x_tcgen05_guardrail_trap_unallocated_columns_being_dealloced,(.L_x_194 - $__internal_2_$__cuda_sm10x_tcgen05_guardrail_trap_unallocated_columns_being_dealloced)
$__internal_2_$__cuda_sm10x_tcgen05_guardrail_trap_unallocated_columns_being_dealloced:
[----:B------:R-:W-:Y:S05]  /*9560*/  BPT.TRAP 0x1 ;  /* 0x000000040000795c */ /* 0x000fea0000300000 */
[----:B------:R-:W-:-:S04]  /*9570*/  HFMA2 R3, -RZ, RZ, 0, 0 ;  /* 0x00000000ff037431 */ /* 0x000fc800000001ff */
[----:B------:R-:W-:Y:S05]  /*9580*/  RET.REL.NODEC R2 `(_ZN7cutlass13device_kernelINS_4gemm6kernel13GemmUniversalIN4cute5tupleIJiiiiEEENS1_10collective13CollectiveMmaINS1_35MainloopSm100TmaUmmaWarpSpecializedILi10ELi2ELi4ENS5_IJNS4_1CILi2EEESB_NSA_ILi1EEEEEEEENS5_IJNSA_ILi256EEENSA_ILi64EEESG_EEENS_10bfloat16_tENS5_IJlSC_lEEESI_SJ_NS4_8TiledMMAINS4_8MMA_AtomIJNS4_26SM100_MMA_F16BF16_2x1SM_SSISI_SI_fLi256ELi64ELNS4_4UMMA5MajorE0ELSO_0ELNSN_7ScaleInE0ELSP_0EEEEEENS4_6LayoutINS5_IJSC_SC_SC_EEENS5_IJNSA_ILi0EEESU_SU_EEEEENS5_IJNS4_10UnderscoreESX_SX_EEEEENS4_28SM100_TMA_2SM_LOAD_MULTICASTENS4_14ComposedLayoutINS4_7SwizzleILi3ELi4ELi3EEENS4_18smem_ptr_flag_bitsILi16EEENSS_INS5_IJNSA_ILi8EEESG_EEENS5_IJSG_SC_EEEEEEEvNS4_8identityENS4_18SM100_TMA_2SM_LOADES1A_vS1B_EENS_8epilogue10collective18CollectiveEpilogueINS1E_23Sm100TmaWarpSpecializedILi3ELi2ELi32ELb1ELb0EEEJNS5_IJNSA_ILi128EEESG_SG_EEENS5_IJNSS_IS1J_SC_EENSS_INSA_ILi32EEESC_EEEEESI_SJ_SI_SJ_NS1E_6fusion15FusionCallbacksIS1I_NS1P_17LinearCombinationISI_fSI_fLNS_15FloatRoundStyleE2EEES1K_S1O_JEEENS4_5SM1004TMEM4LOAD26SM100_TMEM_LOAD_32dp32b32xENS4_13SM90_TMA_LOADENS11_INS12_ILi2ELi4ELi3EEES15_NSS_INS5_IJS16_S1M_EEENS5_IJS1M_SC_EEEEEEENS4_39AutoVectorizingCopyWithAssumedAlignmentILi128EEENS4_14SM90_TMA_STOREES24_S26_S26_EEEvvEEEEvNT_6ParamsE) ;  /* 0xffffff68029c7950 */ /* 0x000fea0003c3ffff */
.L_x_193:
[----:B------:R-:W-:-:S00]  /*9590*/  BRA `(.L_x_193) ;  /* 0xfffffffc00fc7947 */ /* 0x000fc0000383ffff */
[----:B------:R-:W-:-:S00]  /*95a0*/  NOP ;  /* 0x0000000000007918 */ /* 0x000fc00000000000 */
        /* <DEDUP_REMOVED lines=13> */
.L_x_194:


//--------------------- .nv.global.init           --------------------------
	.section	.nv.global.init,"aw",@progbits
.nv.global.init:
	.type		$str$27,@object
	.size		$str$27,($str$28 - $str$27)
$str$27:
        /*0000*/ 	.byte	0x28, 0x61, 0x64, 0x64, 0x72, 0x65, 0x73, 0x73, 0x20, 0x26, 0x20, 0x6d, 0x61, 0x73, 0x6b, 0x29
        /*0010*/ 	.byte	0x20, 0x3d, 0x3d, 0x20, 0x30, 0x00
	.type		$str$28,@object
	.size		$str$28,($str$26 - $str$28)
$str$28:
        /*0016*/ 	.byte	0x2f, 0x74, 0x6d, 0x70, 0x2f, 0x63, 0x75, 0x74, 0x6c, 0x61, 0x73, 0x73, 0x5f, 0x73, 0x77, 0x65
        /*0026*/ 	.byte	0x65, 0x70, 0x5f, 0x73, 0x72, 0x63, 0x2f, 0x69, 0x6e, 0x63, 0x6c, 0x75, 0x64, 0x65, 0x2f, 0x63
        /*0036*/ 	.byte	0x75, 0x74, 0x65, 0x2f, 0x70, 0x6f, 0x69, 0x6e, 0x74, 0x65, 0x72, 0x5f, 0x66, 0x6c, 0x61, 0x67
        /*0046*/ 	.byte	0x67, 0x65, 0x64, 0x2e, 0x68, 0x70, 0x70, 0x00
	.type		$str$26,@object
	.size		$str$26,($str$25 - $str$26)
$str$26:
        /*004e*/ 	.byte	0x2f, 0x74, 0x6d, 0x70, 0x2f, 0x63, 0x75, 0x74, 0x6c, 0x61, 0x73, 0x73, 0x5f, 0x73, 0x77, 0x65
        /*005e*/ 	.byte	0x65, 0x70, 0x5f, 0x73, 0x72, 0x63, 0x2f, 0x69, 0x6e, 0x63, 0x6c, 0x75, 0x64, 0x65, 0x2f, 0x63
        /*006e*/ 	.byte	0x75, 0x74, 0x65, 0x2f, 0x61, 0x74, 0x6f, 0x6d, 0x2f, 0x63, 0x6f, 0x70, 0x79, 0x5f, 0x74, 0x72
        /*007e*/ 	.byte	0x61, 0x69, 0x74, 0x73, 0x5f, 0x73, 0x6d, 0x31, 0x30, 0x30, 0x2e, 0x68, 0x70, 0x70, 0x00
	.type		$str$25,@object
	.size		$str$25,(__unnamed_1 - $str$25)
$str$25:
        /*008d*/ 	.byte	0x28, 0x28, 0x75, 0x69, 0x6e, 0x74, 0x33, 0x32, 0x5f, 0x74, 0x28, 0x74, 0x68, 0x72, 0x65, 0x61
        /*009d*/ 	.byte	0x64, 0x49, 0x64, 0x78, 0x2e, 0x78, 0x29, 0x20, 0x2f, 0x20, 0x33, 0x32, 0x29, 0x20, 0x25, 0x20
        /*00ad*/ 	.byte	0x34, 0x29, 0x20, 0x3d, 0x3d, 0x20, 0x28, 0x28, 0x28, 0x74, 0x6d, 0x65, 0x6d, 0x5f, 0x61, 0x64
        /*00bd*/ 	.byte	0x64, 0x72, 0x20, 0x3e, 0x3e, 0x20, 0x31, 0x36, 0x29, 0x20, 0x2f, 0x20, 0x33, 0x32, 0x29, 0x20
        /*00cd*/ 	.byte	0x25, 0x20, 0x34, 0x29, 0x00
	.type		__unnamed_1,@object
	.size		__unnamed_1,(__unnamed_2 - __unnamed_1)
__unnamed_1:
        /*00d2*/ 	.byte	0x61, 0x75, 0x74, 0x6f, 0x20, 0x63, 0x75, 0x74, 0x65, 0x3a, 0x3a, 0x61, 0x73, 0x5f, 0x70, 0x6f
        /* <DEDUP_REMOVED lines=24> */
        /*0262*/ 	.byte	0x34, 0x30, 0x39, 0x36, 0x3e, 0x3e, 0x3e, 0x3e, 0x5d, 0x00
	.type		__unnamed_2,@object
	.size		__unnamed_2,(.L_2 - __unnamed_2)
__unnamed_2:
        /* <DEDUP_REMOVED lines=42> */
        /*050c*/ 	.byte	0x3e, 0x3e, 0x5d, 0x00
.L_2:


//--------------------- .nv.shared._ZN7cutlass13device_kernelINS_4gemm6kernel13GemmUniversalIN4cute5tupleIJiiiiEEENS1_10collective13CollectiveMmaINS1_35MainloopSm100TmaUmmaWarpSpecializedILi10ELi2ELi4ENS5_IJNS4_1CILi2EEESB_NSA_ILi1EEEEEEEENS5_IJNSA_ILi256EEENSA_ILi64EEESG_EEENS_10bfloat16_tENS5_IJlSC_lEEESI_SJ_NS4_8TiledMMAINS4_8MMA_AtomIJNS4_26SM100_MMA_F16BF16_2x1SM_SSISI_SI_fLi256ELi64ELNS4_4UMMA5MajorE0ELSO_0ELNSN_7ScaleInE0ELSP_0EEEEEENS4_6LayoutINS5_IJSC_SC_SC_EEENS5_IJNSA_ILi0EEESU_SU_EEEEENS5_IJNS4_10UnderscoreESX_SX_EEEEENS4_28SM100_TMA_2SM_LOAD_MULTICASTENS4_14ComposedLayoutINS4_7SwizzleILi3ELi4ELi3EEENS4_18smem_ptr_flag_bitsILi16EEENSS_INS5_IJNSA_ILi8EEESG_EEENS5_IJSG_SC_EEEEEEEvNS4_8identityENS4_18SM100_TMA_2SM_LOADES1A_vS1B_EENS_8epilogue10collective18CollectiveEpilogueINS1E_23Sm100TmaWarpSpecializedILi3ELi2ELi32ELb1ELb0EEEJNS5_IJNSA_ILi128EEESG_SG_EEENS5_IJNSS_IS1J_SC_EENSS_INSA_ILi32EEESC_EEEEESI_SJ_SI_SJ_NS1E_6fusion15FusionCallbacksIS1I_NS1P_17LinearCombinationISI_fSI_fLNS_15FloatRoundStyleE2EEES1K_S1O_JEEENS4_5SM1004TMEM4LOAD26SM100_TMEM_LOAD_32dp32b32xENS4_13SM90_TMA_LOADENS11_INS12_ILi2ELi4ELi3EEES15_NSS_INS5_IJS16_S1M_EEENS5_IJS1M_SC_EEEEEEENS4_39AutoVectorizingCopyWithAssumedAlignmentILi128EEENS4_14SM90_TMA_STOREES24_S26_S26_EEEvvEEEEvNT_6ParamsE --------------------------
	.section	.nv.shared._ZN7cutlass13device_kernelINS_4gemm6kernel13GemmUniversalIN4cute5tupleIJiiiiEEENS1_10collective13CollectiveMmaINS1_35MainloopSm100TmaUmmaWarpSpecializedILi10ELi2ELi4ENS5_IJNS4_1CILi2EEESB_NSA_ILi1EEEEEEEENS5_IJNSA_ILi256EEENSA_ILi64EEESG_EEENS_10bfloat16_tENS5_IJlSC_lEEESI_SJ_NS4_8TiledMMAINS4_8MMA_AtomIJNS4_26SM100_MMA_F16BF16_2x1SM_SSISI_SI_fLi256ELi64ELNS4_4UMMA5MajorE0ELSO_0ELNSN_7ScaleInE0ELSP_0EEEEEENS4_6LayoutINS5_IJSC_SC_SC_EEENS5_IJNSA_ILi0EEESU_SU_EEEEENS5_IJNS4_10UnderscoreESX_SX_EEEEENS4_28SM100_TMA_2SM_LOAD_MULTICASTENS4_14ComposedLayoutINS4_7SwizzleILi3ELi4ELi3EEENS4_18smem_ptr_flag_bitsILi16EEENSS_INS5_IJNSA_ILi8EEESG_EEENS5_IJSG_SC_EEEEEEEvNS4_8identityENS4_18SM100_TMA_2SM_LOADES1A_vS1B_EENS_8epilogue10collective18CollectiveEpilogueINS1E_23Sm100TmaWarpSpecializedILi3ELi2ELi32ELb1ELb0EEEJNS5_IJNSA_ILi128EEESG_SG_EEENS5_IJNSS_IS1J_SC_EENSS_INSA_ILi32EEESC_EEEEESI_SJ_SI_SJ_NS1E_6fusion15FusionCallbacksIS1I_NS1P_17LinearCombinationISI_fSI_fLNS_15FloatRoundStyleE2EEES1K_S1O_JEEENS4_5SM1004TMEM4LOAD26SM100_TMEM_LOAD_32dp32b32xENS4_13SM90_TMA_LOADENS11_INS12_ILi2ELi4ELi3EEES15_NSS_INS5_IJS16_S1M_EEENS5_IJS1M_SC_EEEEEEENS4_39AutoVectorizingCopyWithAssumedAlignmentILi128EEENS4_14SM90_TMA_STOREES24_S26_S26_EEEvvEEEEvNT_6ParamsE,"aw",@nobits
	.sectionflags	@""
	.align	16
	.zero		1024


//--------------------- .nv.shared.reserved.0     --------------------------
	.section	.nv.shared.reserved.0,"aw",@nobits
	.weak		__nv_reservedSMEM_offset_0_alias
	.size		__nv_reservedSMEM_offset_0_alias, 0, 64
	.other		__nv_reservedSMEM_offset_0_alias,@"STO_CUDA_RESERVED_SHARED STV_DEFAULT"
__nv_reservedSMEM_offset_0_alias:
	.zero		0
.nv.shared.reserved.0:
	.zero		64
	.weak		__nv_reservedSMEM_tcgen05_partition
	.type		__nv_reservedSMEM_tcgen05_partition,@object
	.size		__nv_reservedSMEM_tcgen05_partition,(.L_0 - __nv_reservedSMEM_tcgen05_partition)
__nv_reservedSMEM_tcgen05_partition:
	.zero		32
.L_0:


//--------------------- .nv.global                --------------------------
	.section	.nv.global,"aw",@nobits
.nv.global:
	.type		_ZN40_INTERNAL_4ac716af_4_k_cu_bfcb2f33_308674cute1_E,@object
	.size		_ZN40_INTERNAL_4ac716af_4_k_cu_bfcb2f33_308674cute1_E,(_ZN40_INTERNAL_4ac716af_4_k_cu_bfcb2f33_308674cuda3std3__45__cpo6cbeginE - _ZN40_INTERNAL_4ac716af_4_k_cu_bfcb2f33_308674cute1_E)
_ZN40_INTERNAL_4ac716af_4_k_cu_bfcb2f33_308674cute1_E:
	.zero		1
	.type		_ZN40_INTERNAL_4ac716af_4_k_cu_bfcb2f33_308674cuda3std3__45__cpo6cbeginE,@object
	.size		_ZN40_INTERNAL_4ac716af_4_k_cu_bfcb2f33_308674cuda3std3__45__cpo6cbeginE,(_ZN40_INTERNAL_4ac716af_4_k_cu_bfcb2f33_308674cuda3std3__48in_placeE - _ZN40_INTERNAL_4ac716af_4_k_cu_bfcb2f33_308674cuda3std3__45__cpo6cbeginE)
_ZN40_INTERNAL_4ac716af_4_k_cu_bfcb2f33_308674cuda3std3__45__cpo6cbeginE:
	.zero		1
	.type		_ZN40_INTERNAL_4ac716af_4_k_cu_bfcb2f33_308674cuda3std3__48in_placeE,@object
	.size		_ZN40_INTERNAL_4ac716af_4_k_cu_bfcb2f33_308674cuda3std3__48in_placeE,(_ZN40_INTERNAL_4ac716af_4_k_cu_bfcb2f33_308674cuda3std6ranges3__45__cpo9iter_moveE - _ZN40_INTERNAL_4ac716af_4_k_cu_bfcb2f33_308674cuda3std3__48in_placeE)
_ZN40_INTERNAL_4ac716af_4_k_cu_bfcb2f33_308674cuda3std3__48in_placeE:
	.zero		1
	.type		_ZN40_INTERNAL_4ac716af_4_k_cu_bfcb2f33_308674cuda3std6ranges3__45__cpo9iter_moveE,@object
	.size		_ZN40_INTERNAL_4ac716af_4_k_cu_bfcb2f33_308674cuda3std6ranges3__45__cpo9iter_moveE,(_ZN40_INTERNAL_4ac716af_4_k_cu_bfcb2f33_308674cuda3std3__45__cpo5beginE - _ZN40_INTERNAL_4ac716af_4_k_cu_bfcb2f33_308674cuda3std6ranges3__45__cpo9iter_moveE)
_ZN40_INTERNAL_4ac716af_4_k_cu_bfcb2f33_308674cuda3std6ranges3__45__cpo9iter_moveE:
	.zero		1
	.type		_ZN40_INTERNAL_4ac716af_4_k_cu_bfcb2f33_308674cuda3std3__45__cpo5beginE,@object
	.size		_ZN40_INTERNAL_4ac716af_4_k_cu_bfcb2f33_308674cuda3std3__45__cpo5beginE,(_ZN40_INTERNAL_4ac716af_4_k_cu_bfcb2f33_308674cuda3std3__442_GLOBAL__N__4ac716af_4_k_cu_bfcb2f33_308676ignoreE - _ZN40_INTERNAL_4ac716af_4_k_cu_bfcb2f33_308674cuda3std3__45__cpo5beginE)
_ZN40_INTERNAL_4ac716af_4_k_cu_bfcb2f33_308674cuda3std3__45__cpo5beginE:
	.zero		1
	.type		_ZN40_INTERNAL_4ac716af_4_k_cu_bfcb2f33_308674cuda3std3__442_GLOBAL__N__4ac716af_4_k_cu_bfcb2f33_308676ignoreE,@object
	.size		_ZN40_INTERNAL_4ac716af_4_k_cu_bfcb2f33_308674cuda3std3__442_GLOBAL__N__4ac716af_4_k_cu_bfcb2f33_308676ignoreE,(_ZN40_INTERNAL_4ac716af_4_k_cu_bfcb2f33_308674cute7productE - _ZN40_INTERNAL_4ac716af_4_k_cu_bfcb2f33_308674cuda3std3__442_GLOBAL__N__4ac716af_4_k_cu_bfcb2f33_308676ignoreE)
_ZN40_INTERNAL_4ac716af_4_k_cu_bfcb2f33_308674cuda3std3__442_GLOBAL__N__4ac716af_4_k_cu_bfcb2f33_308676ignoreE:
	.zero		1
	.type		_ZN40_INTERNAL_4ac716af_4_k_cu_bfcb2f33_308674cute7productE,@object
	.size		_ZN40_INTERNAL_4ac716af_4_k_cu_bfcb2f33_308674cute7productE,(_ZN40_INTERNAL_4ac716af_4_k_cu_bfcb2f33_308674cuda3std3__45__cpo3endE - _ZN40_INTERNAL_4ac716af_4_k_cu_bfcb2f33_308674cute7productE)
_ZN40_INTERNAL_4ac716af_4_k_cu_bfcb2f33_308674cute7productE:
	.zero		1
	.type		_ZN40_INTERNAL_4ac716af_4_k_cu_bfcb2f33_308674cuda3std3__45__cpo3endE,@object
	.size		_ZN40_INTERNAL_4ac716af_4_k_cu_bfcb2f33_308674cuda3std3__45__cpo3endE,(_ZN40_INTERNAL_4ac716af_4_k_cu_bfcb2f33_308674cuda3std3__419piecewise_constructE - _ZN40_INTERNAL_4ac716af_4_k_cu_bfcb2f33_308674cuda3std3__45__cpo3endE)
_ZN40_INTERNAL_4ac716af_4_k_cu_bfcb2f33_308674cuda3std3__45__cpo3endE:
	.zero		1
	.type		_ZN40_INTERNAL_4ac716af_4_k_cu_bfcb2f33_308674cuda3std3__419piecewise_constructE,@object
	.size		_ZN40_INTERNAL_4ac716af_4_k_cu_bfcb2f33_308674cuda3std3__419piecewise_constructE,(_ZN40_INTERNAL_4ac716af_4_k_cu_bfcb2f33_308674cuda3std3__45__cpo4cendE - _ZN40_INTERNAL_4ac716af_4_k_cu_bfcb2f33_308674cuda3std3__419piecewise_constructE)
_ZN40_INTERNAL_4ac716af_4_k_cu_bfcb2f33_308674cuda3std3__419piecewise_constructE:
	.zero		1
	.type		_ZN40_INTERNAL_4ac716af_4_k_cu_bfcb2f33_308674cuda3std3__45__cpo4cendE,@object
	.size		_ZN40_INTERNAL_4ac716af_4_k_cu_bfcb2f33_308674cuda3std3__45__cpo4cendE,(_ZN40_INTERNAL_4ac716af_4_k_cu_bfcb2f33_308674cuda3std6ranges3__45__cpo4swapE - _ZN40_INTERNAL_4ac716af_4_k_cu_bfcb2f33_308674cuda3std3__45__cpo4cendE)
_ZN40_INTERNAL_4ac716af_4_k_cu_bfcb2f33_308674cuda3std3__45__cpo4cendE:
	.zero		1
	.type		_ZN40_INTERNAL_4ac716af_4_k_cu_bfcb2f33_308674cuda3std6ranges3__45__cpo4swapE,@object
	.size		_ZN40_INTERNAL_4ac716af_4_k_cu_bfcb2f33_308674cuda3std6ranges3__45__cpo4swapE,(.L_10 - _ZN40_INTERNAL_4ac716af_4_k_cu_bfcb2f33_308674cuda3std6ranges3__45__cpo4swapE)
_ZN40_INTERNAL_4ac716af_4_k_cu_bfcb2f33_308674cuda3std6ranges3__45__cpo4swapE:
	.zero		1
.L_10:


//--------------------- .nv.constant0._ZN7cutlass13device_kernelINS_4gemm6kernel13GemmUniversalIN4cute5tupleIJiiiiEEENS1_10collective13CollectiveMmaINS1_35MainloopSm100TmaUmmaWarpSpecializedILi10ELi2ELi4ENS5_IJNS4_1CILi2EEESB_NSA_ILi1EEEEEEEENS5_IJNSA_ILi256EEENSA_ILi64EEESG_EEENS_10bfloat16_tENS5_IJlSC_lEEESI_SJ_NS4_8TiledMMAINS4_8MMA_AtomIJNS4_26SM100_MMA_F16BF16_2x1SM_SSISI_SI_fLi256ELi64ELNS4_4UMMA5MajorE0ELSO_0ELNSN_7ScaleInE0ELSP_0EEEEEENS4_6LayoutINS5_IJSC_SC_SC_EEENS5_IJNSA_ILi0EEESU_SU_EEEEENS5_IJNS4_10UnderscoreESX_SX_EEEEENS4_28SM100_TMA_2SM_LOAD_MULTICASTENS4_14ComposedLayoutINS4_7SwizzleILi3ELi4ELi3EEENS4_18smem_ptr_flag_bitsILi16EEENSS_INS5_IJNSA_ILi8EEESG_EEENS5_IJSG_SC_EEEEEEEvNS4_8identityENS4_18SM100_TMA_2SM_LOADES1A_vS1B_EENS_8epilogue10collective18CollectiveEpilogueINS1E_23Sm100TmaWarpSpecializedILi3ELi2ELi32ELb1ELb0EEEJNS5_IJNSA_ILi128EEESG_SG_EEENS5_IJNSS_IS1J_SC_EENSS_INSA_ILi32EEESC_EEEEESI_SJ_SI_SJ_NS1E_6fusion15FusionCallbacksIS1I_NS1P_17LinearCombinationISI_fSI_fLNS_15FloatRoundStyleE2EEES1K_S1O_JEEENS4_5SM1004TMEM4LOAD26SM100_TMEM_LOAD_32dp32b32xENS4_13SM90_TMA_LOADENS11_INS12_ILi2ELi4ELi3EEES15_NSS_INS5_IJS16_S1M_EEENS5_IJS1M_SC_EEEEEEENS4_39AutoVectorizingCopyWithAssumedAlignmentILi128EEENS4_14SM90_TMA_STOREES24_S26_S26_EEEvvEEEEvNT_6ParamsE --------------------------
	.section	.nv.constant0._ZN7cutlass13device_kernelINS_4gemm6kernel13GemmUniversalIN4cute5tupleIJiiiiEEENS1_10collective13CollectiveMmaINS1_35MainloopSm100TmaUmmaWarpSpecializedILi10ELi2ELi4ENS5_IJNS4_1CILi2EEESB_NSA_ILi1EEEEEEEENS5_IJNSA_ILi256EEENSA_ILi64EEESG_EEENS_10bfloat16_tENS5_IJlSC_lEEESI_SJ_NS4_8TiledMMAINS4_8MMA_AtomIJNS4_26SM100_MMA_F16BF16_2x1SM_SSISI_SI_fLi256ELi64ELNS4_4UMMA5MajorE0ELSO_0ELNSN_7ScaleInE0ELSP_0EEEEEENS4_6LayoutINS5_IJSC_SC_SC_EEENS5_IJNSA_ILi0EEESU_SU_EEEEENS5_IJNS4_10UnderscoreESX_SX_EEEEENS4_28SM100_TMA_2SM_LOAD_MULTICASTENS4_14ComposedLayoutINS4_7SwizzleILi3ELi4ELi3EEENS4_18smem_ptr_flag_bitsILi16EEENSS_INS5_IJNSA_ILi8EEESG_EEENS5_IJSG_SC_EEEEEEEvNS4_8identityENS4_18SM100_TMA_2SM_LOADES1A_vS1B_EENS_8epilogue10collective18CollectiveEpilogueINS1E_23Sm100TmaWarpSpecializedILi3ELi2ELi32ELb1ELb0EEEJNS5_IJNSA_ILi128EEESG_SG_EEENS5_IJNSS_IS1J_SC_EENSS_INSA_ILi32EEESC_EEEEESI_SJ_SI_SJ_NS1E_6fusion15FusionCallbacksIS1I_NS1P_17LinearCombinationISI_fSI_fLNS_15FloatRoundStyleE2EEES1K_S1O_JEEENS4_5SM1004TMEM4LOAD26SM100_TMEM_LOAD_32dp32b32xENS4_13SM90_TMA_LOADENS11_INS12_ILi2ELi4ELi3EEES15_NSS_INS5_IJS16_S1M_EEENS5_IJS1M_SC_EEEEEEENS4_39AutoVectorizingCopyWithAssumedAlignmentILi128EEENS4_14SM90_TMA_STOREES24_S26_S26_EEEvvEEEEvNT_6ParamsE,"a",@progbits
	.sectionflags	@""
	.align	4
.nv.constant0._ZN7cutlass13device_kernelINS_4gemm6kernel13GemmUniversalIN4cute5tupleIJiiiiEEENS1_10collective13CollectiveMmaINS1_35MainloopSm100TmaUmmaWarpSpecializedILi10ELi2ELi4ENS5_IJNS4_1CILi2EEESB_NSA_ILi1EEEEEEEENS5_IJNSA_ILi256EEENSA_ILi64EEESG_EEENS_10bfloat16_tENS5_IJlSC_lEEESI_SJ_NS4_8TiledMMAINS4_8MMA_AtomIJNS4_26SM100_MMA_F16BF16_2x1SM_SSISI_SI_fLi256ELi64ELNS4_4UMMA5MajorE0ELSO_0ELNSN_7ScaleInE0ELSP_0EEEEEENS4_6LayoutINS5_IJSC_SC_SC_EEENS5_IJNSA_ILi0EEESU_SU_EEEEENS5_IJNS4_10UnderscoreESX_SX_EEEEENS4_28SM100_TMA_2SM_LOAD_MULTICASTENS4_14ComposedLayoutINS4_7SwizzleILi3ELi4ELi3EEENS4_18smem_ptr_flag_bitsILi16EEENSS_INS5_IJNSA_ILi8EEESG_EEENS5_IJSG_SC_EEEEEEEvNS4_8identityENS4_18SM100_TMA_2SM_LOADES1A_vS1B_EENS_8epilogue10collective18CollectiveEpilogueINS1E_23Sm100TmaWarpSpecializedILi3ELi2ELi32ELb1ELb0EEEJNS5_IJNSA_ILi128EEESG_SG_EEENS5_IJNSS_IS1J_SC_EENSS_INSA_ILi32EEESC_EEEEESI_SJ_SI_SJ_NS1E_6fusion15FusionCallbacksIS1I_NS1P_17LinearCombinationISI_fSI_fLNS_15FloatRoundStyleE2EEES1K_S1O_JEEENS4_5SM1004TMEM4LOAD26SM100_TMEM_LOAD_32dp32b32xENS4_13SM90_TMA_LOADENS11_INS12_ILi2ELi4ELi3EEES15_NSS_INS5_IJS16_S1M_EEENS5_IJS1M_SC_EEEEEEENS4_39AutoVectorizingCopyWithAssumedAlignmentILi128EEENS4_14SM90_TMA_STOREES24_S26_S26_EEEvvEEEEvNT_6ParamsE:
	.zero		2944


//--------------------- SYMBOLS --------------------------

	.type		.nv.reservedSmem.offset0,@object
	.size		.nv.reservedSmem.offset0,0x4
	.type		.nv.reservedSmem.cap,@object
	.size		.nv.reservedSmem.cap,0x4
	.type		__assertfail,@function
